	.target	sm_90a

	.elftype	@"ET_EXEC"


//--------------------- .note.nv.tkinfo           --------------------------
	.section	.note.nv.tkinfo,"",@"SHT_NOTE"
	.sectionflags	@"SHF_NOTE_NV_TKINFO"
	.tkinfo
        /*0018*/ 	.word	0x00000002
        /*0030*/ 	.string	""
        /*0030*/ 	.string	"ptxas"
        /*0030*/ 	.string	"Cuda compilation tools, release 13.0, V13.0.88"
        /*0030*/ 	.string	"Build cuda_13.0.r13.0/compiler.36424714_0"
        /*0030*/ 	.string	"-arch sm_90a -m 64 "



//--------------------- .note.nv.cuinfo           --------------------------
	.section	.note.nv.cuinfo,"",@"SHT_NOTE"
	.sectionflags	@"SHF_NOTE_NV_CUINFO"
        /*0018*/ 	.short	0x0002
        /*001a*/ 	.short	0x005a
        /*001c*/ 	.short	0x0082
	.zero		2


//--------------------- .nv.info                  --------------------------
	.section	.nv.info,"",@"SHT_CUDA_INFO"
	.align	4


	//----- nvinfo : EIATTR_REGCOUNT
	.align		4
        /*0000*/ 	.byte	0x04, 0x2f
        /*0002*/ 	.short	(.L_12 - .L_11)
	.align		4
.L_11:
        /*0004*/ 	.word	index@(_ZN7cutlass13device_kernelINS_4gemm6kernel13GemmUniversalIN4cute5tupleIJiiiiEEENS1_10collective13CollectiveMmaINS1_40MainloopSm90TmaGmmaWarpSpecializedSparseILi8ENS5_IJNS4_1CILi2EEENSA_ILi1EEESC_EEENS1_35KernelTmaWarpSpecializedCooperativeEEENS5_IJNSA_ILi256EEENSA_ILi64EEENSA_ILi128EEEEEEaNS5_IJNS4_6LayoutINS5_IJiNS5_IJSB_iEEEiEEENS5_IJlNS5_IJSC_SB_EEElEEEEENSK_INS5_IJNS5_IJSH_iEEENS5_IJSI_iEEEiEEENS5_IJNS5_IJSI_NSA_ILi8192EEEEEENS5_IJSC_lEEElEEEEEEEEaNS5_IJlSC_lEEENS4_8TiledMMAINS4_8MMA_AtomIJNS4_4SM904GMMA6SPARSE27GMMA_64x64x64_S32S8S8_SS_TNILNS13_9SparseSelE0EEEEEENSK_ISD_NS5_IJSC_NSA_ILi0EEES19_EEEEENS5_IJNS4_10UnderscoreES1C_S1C_EEEEENS4_13SM90_TMA_LOADENS4_14ComposedLayoutINS4_7SwizzleILi2ELi4ELi3EEENS4_25smem_sparse_ptr_flag_bitsILi2ELi8EEENSK_INS5_IJNS5_IJSC_NSA_ILi8EEEEEENS5_IJSB_SH_EEEEEENS5_IJNS5_IJS19_SI_EEESN_EEEEEEEvNS4_8identityENS4_23SM90_TMA_LOAD_MULTICASTENS1G_INS1H_ILi3ELi4ELi3EEENS4_18smem_ptr_flag_bitsILi8EEENSK_INS5_IJS1L_SI_EEENS5_IJSI_SC_EEEEEEEvS1T_EENS_8epilogue10collective6detail29Sm90TmaWarpSpecializedAdapterINS24_15DefaultEpilogueIiNS5_IJSC_llEEES28_NS23_6thread17LinearCombinationIiLi1EiiLNS29_9ScaleType4KindE0ELNS_15FloatRoundStyleE2EiEENS1_15EpilogueDefaultEEEEEvvEEEEvNT_6ParamsE)
        /*0008*/ 	.word	0x000000a8


	//----- nvinfo : EIATTR_FRAME_SIZE
	.align		4
.L_12:
        /*000c*/ 	.byte	0x04, 0x11
        /*000e*/ 	.short	(.L_14 - .L_13)
	.align		4
.L_13:
        /*0010*/ 	.word	index@(_ZN7cutlass13device_kernelINS_4gemm6kernel13GemmUniversalIN4cute5tupleIJiiiiEEENS1_10collective13CollectiveMmaINS1_40MainloopSm90TmaGmmaWarpSpecializedSparseILi8ENS5_IJNS4_1CILi2EEENSA_ILi1EEESC_EEENS1_35KernelTmaWarpSpecializedCooperativeEEENS5_IJNSA_ILi256EEENSA_ILi64EEENSA_ILi128EEEEEEaNS5_IJNS4_6LayoutINS5_IJiNS5_IJSB_iEEEiEEENS5_IJlNS5_IJSC_SB_EEElEEEEENSK_INS5_IJNS5_IJSH_iEEENS5_IJSI_iEEEiEEENS5_IJNS5_IJSI_NSA_ILi8192EEEEEENS5_IJSC_lEEElEEEEEEEEaNS5_IJlSC_lEEENS4_8TiledMMAINS4_8MMA_AtomIJNS4_4SM904GMMA6SPARSE27GMMA_64x64x64_S32S8S8_SS_TNILNS13_9SparseSelE0EEEEEENSK_ISD_NS5_IJSC_NSA_ILi0EEES19_EEEEENS5_IJNS4_10UnderscoreES1C_S1C_EEEEENS4_13SM90_TMA_LOADENS4_14ComposedLayoutINS4_7SwizzleILi2ELi4ELi3EEENS4_25smem_sparse_ptr_flag_bitsILi2ELi8EEENSK_INS5_IJNS5_IJSC_NSA_ILi8EEEEEENS5_IJSB_SH_EEEEEENS5_IJNS5_IJS19_SI_EEESN_EEEEEEEvNS4_8identityENS4_23SM90_TMA_LOAD_MULTICASTENS1G_INS1H_ILi3ELi4ELi3EEENS4_18smem_ptr_flag_bitsILi8EEENSK_INS5_IJS1L_SI_EEENS5_IJSI_SC_EEEEEEEvS1T_EENS_8epilogue10collective6detail29Sm90TmaWarpSpecializedAdapterINS24_15DefaultEpilogueIiNS5_IJSC_llEEES28_NS23_6thread17LinearCombinationIiLi1EiiLNS29_9ScaleType4KindE0ELNS_15FloatRoundStyleE2EiEENS1_15EpilogueDefaultEEEEEvvEEEEvNT_6ParamsE)
        /*0014*/ 	.word	0x00000000


	//----- nvinfo : EIATTR_MIN_STACK_SIZE
	.align		4
.L_14:
        /*0018*/ 	.byte	0x04, 0x12
        /*001a*/ 	.short	(.L_16 - .L_15)
	.align		4
.L_15:
        /*001c*/ 	.word	index@(_ZN7cutlass13device_kernelINS_4gemm6kernel13GemmUniversalIN4cute5tupleIJiiiiEEENS1_10collective13CollectiveMmaINS1_40MainloopSm90TmaGmmaWarpSpecializedSparseILi8ENS5_IJNS4_1CILi2EEENSA_ILi1EEESC_EEENS1_35KernelTmaWarpSpecializedCooperativeEEENS5_IJNSA_ILi256EEENSA_ILi64EEENSA_ILi128EEEEEEaNS5_IJNS4_6LayoutINS5_IJiNS5_IJSB_iEEEiEEENS5_IJlNS5_IJSC_SB_EEElEEEEENSK_INS5_IJNS5_IJSH_iEEENS5_IJSI_iEEEiEEENS5_IJNS5_IJSI_NSA_ILi8192EEEEEENS5_IJSC_lEEElEEEEEEEEaNS5_IJlSC_lEEENS4_8TiledMMAINS4_8MMA_AtomIJNS4_4SM904GMMA6SPARSE27GMMA_64x64x64_S32S8S8_SS_TNILNS13_9SparseSelE0EEEEEENSK_ISD_NS5_IJSC_NSA_ILi0EEES19_EEEEENS5_IJNS4_10UnderscoreES1C_S1C_EEEEENS4_13SM90_TMA_LOADENS4_14ComposedLayoutINS4_7SwizzleILi2ELi4ELi3EEENS4_25smem_sparse_ptr_flag_bitsILi2ELi8EEENSK_INS5_IJNS5_IJSC_NSA_ILi8EEEEEENS5_IJSB_SH_EEEEEENS5_IJNS5_IJS19_SI_EEESN_EEEEEEEvNS4_8identityENS4_23SM90_TMA_LOAD_MULTICASTENS1G_INS1H_ILi3ELi4ELi3EEENS4_18smem_ptr_flag_bitsILi8EEENSK_INS5_IJS1L_SI_EEENS5_IJSI_SC_EEEEEEEvS1T_EENS_8epilogue10collective6detail29Sm90TmaWarpSpecializedAdapterINS24_15DefaultEpilogueIiNS5_IJSC_llEEES28_NS23_6thread17LinearCombinationIiLi1EiiLNS29_9ScaleType4KindE0ELNS_15FloatRoundStyleE2EiEENS1_15EpilogueDefaultEEEEEvvEEEEvNT_6ParamsE)
        /*0020*/ 	.word	0x00000000
.L_16:


//--------------------- .nv.compat                --------------------------
	.section	.nv.compat,"",@"SHT_CUDA_COMPAT_INFO"
	.align	4
        /*0000*/ 	.byte	0x02, 0x09, 0x01, 0x00, 0x02, 0x02, 0x04, 0x00, 0x02, 0x05, 0x05, 0x00, 0x03, 0x07, 0x01, 0x01
        /*0010*/ 	.byte	0x02, 0x03, 0x01, 0x00, 0x02, 0x06, 0x01, 0x00, 0x04, 0x0b, 0x08, 0x00, 0x00, 0x00, 0x00, 0x00
        /*0020*/ 	.byte	0x00, 0x00, 0x00, 0x00


//--------------------- .nv.info._ZN7cutlass13device_kernelINS_4gemm6kernel13GemmUniversalIN4cute5tupleIJiiiiEEENS1_10collective13CollectiveMmaINS1_40MainloopSm90TmaGmmaWarpSpecializedSparseILi8ENS5_IJNS4_1CILi2EEENSA_ILi1EEESC_EEENS1_35KernelTmaWarpSpecializedCooperativeEEENS5_IJNSA_ILi256EEENSA_ILi64EEENSA_ILi128EEEEEEaNS5_IJNS4_6LayoutINS5_IJiNS5_IJSB_iEEEiEEENS5_IJlNS5_IJSC_SB_EEElEEEEENSK_INS5_IJNS5_IJSH_iEEENS5_IJSI_iEEEiEEENS5_IJNS5_IJSI_NSA_ILi8192EEEEEENS5_IJSC_lEEElEEEEEEEEaNS5_IJlSC_lEEENS4_8TiledMMAINS4_8MMA_AtomIJNS4_4SM904GMMA6SPARSE27GMMA_64x64x64_S32S8S8_SS_TNILNS13_9SparseSelE0EEEEEENSK_ISD_NS5_IJSC_NSA_ILi0EEES19_EEEEENS5_IJNS4_10UnderscoreES1C_S1C_EEEEENS4_13SM90_TMA_LOADENS4_14ComposedLayoutINS4_7SwizzleILi2ELi4ELi3EEENS4_25smem_sparse_ptr_flag_bitsILi2ELi8EEENSK_INS5_IJNS5_IJSC_NSA_ILi8EEEEEENS5_IJSB_SH_EEEEEENS5_IJNS5_IJS19_SI_EEESN_EEEEEEEvNS4_8identityENS4_23SM90_TMA_LOAD_MULTICASTENS1G_INS1H_ILi3ELi4ELi3EEENS4_18smem_ptr_flag_bitsILi8EEENSK_INS5_IJS1L_SI_EEENS5_IJSI_SC_EEEEEEEvS1T_EENS_8epilogue10collective6detail29Sm90TmaWarpSpecializedAdapterINS24_15DefaultEpilogueIiNS5_IJSC_llEEES28_NS23_6thread17LinearCombinationIiLi1EiiLNS29_9ScaleType4KindE0ELNS_15FloatRoundStyleE2EiEENS1_15EpilogueDefaultEEEEEvvEEEEvNT_6ParamsE --------------------------
	.section	.nv.info._ZN7cutlass13device_kernelINS_4gemm6kernel13GemmUniversalIN4cute5tupleIJiiiiEEENS1_10collective13CollectiveMmaINS1_40MainloopSm90TmaGmmaWarpSpecializedSparseILi8ENS5_IJNS4_1CILi2EEENSA_ILi1EEESC_EEENS1_35KernelTmaWarpSpecializedCooperativeEEENS5_IJNSA_ILi256EEENSA_ILi64EEENSA_ILi128EEEEEEaNS5_IJNS4_6LayoutINS5_IJiNS5_IJSB_iEEEiEEENS5_IJlNS5_IJSC_SB_EEElEEEEENSK_INS5_IJNS5_IJSH_iEEENS5_IJSI_iEEEiEEENS5_IJNS5_IJSI_NSA_ILi8192EEEEEENS5_IJSC_lEEElEEEEEEEEaNS5_IJlSC_lEEENS4_8TiledMMAINS4_8MMA_AtomIJNS4_4SM904GMMA6SPARSE27GMMA_64x64x64_S32S8S8_SS_TNILNS13_9SparseSelE0EEEEEENSK_ISD_NS5_IJSC_NSA_ILi0EEES19_EEEEENS5_IJNS4_10UnderscoreES1C_S1C_EEEEENS4_13SM90_TMA_LOADENS4_14ComposedLayoutINS4_7SwizzleILi2ELi4ELi3EEENS4_25smem_sparse_ptr_flag_bitsILi2ELi8EEENSK_INS5_IJNS5_IJSC_NSA_ILi8EEEEEENS5_IJSB_SH_EEEEEENS5_IJNS5_IJS19_SI_EEESN_EEEEEEEvNS4_8identityENS4_23SM90_TMA_LOAD_MULTICASTENS1G_INS1H_ILi3ELi4ELi3EEENS4_18smem_ptr_flag_bitsILi8EEENSK_INS5_IJS1L_SI_EEENS5_IJSI_SC_EEEEEEEvS1T_EENS_8epilogue10collective6detail29Sm90TmaWarpSpecializedAdapterINS24_15DefaultEpilogueIiNS5_IJSC_llEEES28_NS23_6thread17LinearCombinationIiLi1EiiLNS29_9ScaleType4KindE0ELNS_15FloatRoundStyleE2EiEENS1_15EpilogueDefaultEEEEEvvEEEEvNT_6ParamsE,"",@"SHT_CUDA_INFO"
	.sectionflags	@""
	.align	4


	//----- nvinfo : EIATTR_CUDA_API_VERSION
	.align		4
        /*0000*/ 	.byte	0x04, 0x37
        /*0002*/ 	.short	(.L_18 - .L_17)
.L_17:
        /*0004*/ 	.word	0x00000082


	//----- nvinfo : EIATTR_KPARAM_INFO
	.align		4
.L_18:
        /*0008*/ 	.byte	0x04, 0x17
        /*000a*/ 	.short	(.L_20 - .L_19)
.L_19:
        /*000c*/ 	.word	0x00000000
        /*0010*/ 	.short	0x0000
        /*0012*/ 	.short	0x0070
        /*0014*/ 	.byte	0x00, 0xf0, 0x01, 0x14


	//----- nvinfo : EIATTR_SPARSE_MMA_MASK
	.align		4
.L_20:
        /*0018*/ 	.byte	0x03, 0x50
        /*001a*/ 	.short	0x0004


	//----- nvinfo : EIATTR_MAXREG_COUNT
	.align		4
        /*001c*/ 	.byte	0x03, 0x1b
        /*001e*/ 	.short	0x00a8


	//----- nvinfo : EIATTR_NUM_BARRIERS
	.align		4
        /*0020*/ 	.byte	0x02, 0x4c
        /*0022*/ 	.byte	0x01
	.zero		1


	//----- nvinfo : EIATTR_MERCURY_ISA_VERSION
	.align		4
        /*0024*/ 	.byte	0x03, 0x5f
        /*0026*/ 	.short	0x0101


	//----- nvinfo : EIATTR_INT_WARP_WIDE_INSTR_OFFSETS
	.align		4
        /*0028*/ 	.byte	0x04, 0x31
        /*002a*/ 	.short	(.L_22 - .L_21)


	//   ....[0]....
.L_21:
        /*002c*/ 	.word	0x00000570


	//   ....[1]....
        /*0030*/ 	.word	0x00000590


	//   ....[2]....
        /*0034*/ 	.word	0x00000770


	//----- nvinfo : EIATTR_COOP_GROUP_MASK_REGIDS
	.align		4
.L_22:
        /*0038*/ 	.byte	0x04, 0x29
        /*003a*/ 	.short	(.L_24 - .L_23)


	//   ....[0]....
.L_23:
        /*003c*/ 	.word	0xffffffff


	//   ....[1]....
        /*0040*/ 	.word	0xffffffff


	//   ....[2]....
        /*0044*/ 	.word	0xffffffff


	//   ....[3]....
        /*0048*/ 	.word	0xffffffff


	//   ....[4]....
        /*004c*/ 	.word	0xffffffff


	//   ....[5]....
        /*0050*/ 	.word	0xffffffff


	//----- nvinfo : EIATTR_COOP_GROUP_INSTR_OFFSETS
	.align		4
.L_24:
        /*0054*/ 	.byte	0x04, 0x28
        /*0056*/ 	.short	(.L_26 - .L_25)


	//   ....[0]....
.L_25:
        /*0058*/ 	.word	0x00000060


	//   ....[1]....
        /*005c*/ 	.word	0x00000070


	//   ....[2]....
        /*0060*/ 	.word	0x00000160


	//   ....[3]....
        /*0064*/ 	.word	0x000003c0


	//   ....[4]....
        /*0068*/ 	.word	0x000008d0


	//   ....[5]....
        /*006c*/ 	.word	0x00001590


	//----- nvinfo : EIATTR_REG_RECONFIG
	.align		4
.L_26:
        /*0070*/ 	.byte	0x01, 0x54
	.zero		2


	//----- nvinfo : EIATTR_MBARRIER_INSTR_OFFSETS
	.align		4
        /*0074*/ 	.byte	0x04, 0x39
        /*0076*/ 	.short	(.L_28 - .L_27)


	//   ....[0]....
.L_27:
        /*0078*/ 	.word	0x00000280
        /*007c*/ 	.word	0x000000ff
        /*0080*/ 	.word	0x00000000
        /*0084*/ 	.short	0x0100
        /*0086*/ 	.byte	0x08
	.zero		1


	//   ....[1]....
        /*0088*/ 	.word	0x00000290
        /*008c*/ 	.word	0x000000ff
        /*0090*/ 	.word	0x00000040
        /*0094*/ 	.short	0x0100
        /*0096*/ 	.byte	0x08
	.zero		1


	//   ....[2]....
        /*0098*/ 	.word	0x000002a0
        /*009c*/ 	.word	0x000000ff
        /*00a0*/ 	.word	0x00000008
        /*00a4*/ 	.short	0x0100
        /*00a6*/ 	.byte	0x08
	.zero		1


	//   ....[3]....
        /*00a8*/ 	.word	0x000002b0
        /*00ac*/ 	.word	0x000000ff
        /*00b0*/ 	.word	0x00000048
        /*00b4*/ 	.short	0x0100
        /*00b6*/ 	.byte	0x08
	.zero		1


	//   ....[4]....
        /*00b8*/ 	.word	0x000002c0
        /*00bc*/ 	.word	0x000000ff
        /*00c0*/ 	.word	0x00000010
        /*00c4*/ 	.short	0x0100
        /*00c6*/ 	.byte	0x08
	.zero		1


	//   ....[5]....
        /*00c8*/ 	.word	0x000002d0
        /*00cc*/ 	.word	0x000000ff
        /*00d0*/ 	.word	0x00000050
        /*00d4*/ 	.short	0x0100
        /*00d6*/ 	.byte	0x08
	.zero		1


	//   ....[6]....
        /*00d8*/ 	.word	0x000002e0
        /*00dc*/ 	.word	0x000000ff
        /*00e0*/ 	.word	0x00000018
        /*00e4*/ 	.short	0x0100
        /*00e6*/ 	.byte	0x08
	.zero		1


	//   ....[7]....
        /*00e8*/ 	.word	0x000002f0
        /*00ec*/ 	.word	0x000000ff
        /*00f0*/ 	.word	0x00000058
        /*00f4*/ 	.short	0x0100
        /*00f6*/ 	.byte	0x08
	.zero		1


	//   ....[8]....
        /*00f8*/ 	.word	0x00000300
        /*00fc*/ 	.word	0x000000ff
        /*0100*/ 	.word	0x00000020
        /*0104*/ 	.short	0x0100
        /*0106*/ 	.byte	0x08
	.zero		1


	//   ....[9]....
        /*0108*/ 	.word	0x00000310
        /*010c*/ 	.word	0x000000ff
        /*0110*/ 	.word	0x00000060
        /*0114*/ 	.short	0x0100
        /*0116*/ 	.byte	0x08
	.zero		1


	//   ....[10]....
        /*0118*/ 	.word	0x00000320
        /*011c*/ 	.word	0x000000ff
        /*0120*/ 	.word	0x00000028
        /*0124*/ 	.short	0x0100
        /*0126*/ 	.byte	0x08
	.zero		1


	//   ....[11]....
        /*0128*/ 	.word	0x00000330
        /*012c*/ 	.word	0x000000ff
        /*0130*/ 	.word	0x00000068
        /*0134*/ 	.short	0x0100
        /*0136*/ 	.byte	0x08
	.zero		1


	//   ....[12]....
        /*0138*/ 	.word	0x00000340
        /*013c*/ 	.word	0x000000ff
        /*0140*/ 	.word	0x00000030
        /*0144*/ 	.short	0x0100
        /*0146*/ 	.byte	0x08
	.zero		1


	//   ....[13]....
        /*0148*/ 	.word	0x00000350
        /*014c*/ 	.word	0x000000ff
        /*0150*/ 	.word	0x00000070
        /*0154*/ 	.short	0x0100
        /*0156*/ 	.byte	0x08
	.zero		1


	//   ....[14]....
        /*0158*/ 	.word	0x00000360
        /*015c*/ 	.word	0x000000ff
        /*0160*/ 	.word	0x00000038
        /*0164*/ 	.short	0x0100
        /*0166*/ 	.byte	0x08
	.zero		1


	//   ....[15]....
        /*0168*/ 	.word	0x00000370
        /*016c*/ 	.word	0x000000ff
        /*0170*/ 	.word	0x00000078
        /*0174*/ 	.short	0x0100
        /*0176*/ 	.byte	0x08
	.zero		1


	//   ....[16]....
        /*0178*/ 	.word	0x000007c0
        /*017c*/ 	.word	0x000000ff
        /*0180*/ 	.word	0x00000090
        /*0184*/ 	.short	0x0100
        /*0186*/ 	.byte	0x06
	.zero		1


	//   ....[17]....
        /*0188*/ 	.word	0x00000860
        /*018c*/ 	.word	0x000000ff
        /*0190*/ 	.word	0x00000098
        /*0194*/ 	.short	0x0100
        /*0196*/ 	.byte	0x06
	.zero		1


	//   ....[18]....
        /*0198*/ 	.word	0x00001950
        /*019c*/ 	.word	0x000000ff
        /*01a0*/ 	.word	0x00000000
        /*01a4*/ 	.short	0x010a
        /*01a6*/ 	.byte	0x08
	.zero		1


	//   ....[19]....
        /*01a8*/ 	.word	0x000019b0
        /*01ac*/ 	.word	0x000000ff
        /*01b0*/ 	.word	0x00000000
        /*01b4*/ 	.short	0x010a
        /*01b6*/ 	.byte	0x08
	.zero		1


	//   ....[20]....
        /*01b8*/ 	.word	0x00001bf0
        /*01bc*/ 	.word	0x0000000e
        /*01c0*/ 	.word	0x00000000
        /*01c4*/ 	.short	0x0101
        /*01c6*/ 	.byte	0x3f
	.zero		1


	//   ....[21]....
        /*01c8*/ 	.word	0x000074e0
        /*01cc*/ 	.word	0x00000014
        /*01d0*/ 	.word	0x00000040
        /*01d4*/ 	.short	0x010a
        /*01d6*/ 	.byte	0x3f
	.zero		1


	//   ....[22]....
        /*01d8*/ 	.word	0x00007960
        /*01dc*/ 	.word	0x00000007
        /*01e0*/ 	.word	0x00000098
        /*01e4*/ 	.short	0x0101
        /*01e6*/ 	.byte	0x3f
	.zero		1


	//   ....[23]....
        /*01e8*/ 	.word	0x00008080
        /*01ec*/ 	.word	0x00000005
        /*01f0*/ 	.word	0x00000000
        /*01f4*/ 	.short	0x010a
        /*01f6*/ 	.byte	0x3f
	.zero		1


	//   ....[24]....
        /*01f8*/ 	.word	0x00008100
        /*01fc*/ 	.word	0x00000007
        /*0200*/ 	.word	0x00000000
        /*0204*/ 	.short	0x010a
        /*0206*/ 	.byte	0x3f
	.zero		1


	//   ....[25]....
        /*0208*/ 	.word	0x00008190
        /*020c*/ 	.word	0x00000006
        /*0210*/ 	.word	0x00000000
        /*0214*/ 	.short	0x010a
        /*0216*/ 	.byte	0x3f
	.zero		1


	//   ....[26]....
        /*0218*/ 	.word	0x00008220
        /*021c*/ 	.word	0x00000009
        /*0220*/ 	.word	0x00000000
        /*0224*/ 	.short	0x010a
        /*0226*/ 	.byte	0x3f
	.zero		1


	//   ....[27]....
        /*0228*/ 	.word	0x000082b0
        /*022c*/ 	.word	0x00000006
        /*0230*/ 	.word	0x00000000
        /*0234*/ 	.short	0x010a
        /*0236*/ 	.byte	0x3f
	.zero		1


	//   ....[28]....
        /*0238*/ 	.word	0x00008340
        /*023c*/ 	.word	0x00000009
        /*0240*/ 	.word	0x00000000
        /*0244*/ 	.short	0x010a
        /*0246*/ 	.byte	0x3f
	.zero		1


	//   ....[29]....
        /*0248*/ 	.word	0x000083d0
        /*024c*/ 	.word	0x00000006
        /*0250*/ 	.word	0x00000000
        /*0254*/ 	.short	0x010a
        /*0256*/ 	.byte	0x3f
	.zero		1


	//   ....[30]....
        /*0258*/ 	.word	0x00008460
        /*025c*/ 	.word	0x00000003
        /*0260*/ 	.word	0x00000000
        /*0264*/ 	.short	0x010a
        /*0266*/ 	.byte	0x3f
	.zero		1


	//   ....[31]....
        /*0268*/ 	.word	0x000084d0
        /*026c*/ 	.word	0x00000010
        /*0270*/ 	.word	0x00000000
        /*0274*/ 	.short	0x010a
        /*0276*/ 	.byte	0x3f
	.zero		1


	//   ....[32]....
        /*0278*/ 	.word	0x000085a0
        /*027c*/ 	.word	0x00000014
        /*0280*/ 	.word	0x00000040
        /*0284*/ 	.short	0x010a
        /*0286*/ 	.byte	0x3f
	.zero		1


	//   ....[33]....
        /*0288*/ 	.word	0x00008670
        /*028c*/ 	.word	0x00000005
        /*0290*/ 	.word	0x00000000
        /*0294*/ 	.short	0x010a
        /*0296*/ 	.byte	0x3f
	.zero		1


	//   ....[34]....
        /*0298*/ 	.word	0x000086c0
        /*029c*/ 	.word	0x00000007
        /*02a0*/ 	.word	0x00000000
        /*02a4*/ 	.short	0x010a
        /*02a6*/ 	.byte	0x3f
	.zero		1


	//   ....[35]....
        /*02a8*/ 	.word	0x00008710
        /*02ac*/ 	.word	0x00000006
        /*02b0*/ 	.word	0x00000000
        /*02b4*/ 	.short	0x010a
        /*02b6*/ 	.byte	0x3f
	.zero		1


	//   ....[36]....
        /*02b8*/ 	.word	0x00008760
        /*02bc*/ 	.word	0x00000009
        /*02c0*/ 	.word	0x00000000
        /*02c4*/ 	.short	0x010a
        /*02c6*/ 	.byte	0x3f
	.zero		1


	//   ....[37]....
        /*02c8*/ 	.word	0x000087b0
        /*02cc*/ 	.word	0x00000006
        /*02d0*/ 	.word	0x00000000
        /*02d4*/ 	.short	0x010a
        /*02d6*/ 	.byte	0x3f
	.zero		1


	//   ....[38]....
        /*02d8*/ 	.word	0x00008800
        /*02dc*/ 	.word	0x00000009
        /*02e0*/ 	.word	0x00000000
        /*02e4*/ 	.short	0x010a
        /*02e6*/ 	.byte	0x3f
	.zero		1


	//   ....[39]....
        /*02e8*/ 	.word	0x00008850
        /*02ec*/ 	.word	0x00000006
        /*02f0*/ 	.word	0x00000000
        /*02f4*/ 	.short	0x010a
        /*02f6*/ 	.byte	0x3f
	.zero		1


	//----- nvinfo : EIATTR_NUM_MBARRIERS
	.align		4
.L_28:
        /*02f8*/ 	.byte	0x03, 0x38
        /*02fa*/ 	.short	0x0012


	//----- nvinfo : EIATTR_EXIT_INSTR_OFFSETS
	.align		4
        /*02fc*/ 	.byte	0x04, 0x1c
        /*02fe*/ 	.short	(.L_30 - .L_29)


	//   ....[0]....
.L_29:
        /*0300*/ 	.word	0x00000ac0


	//   ....[1]....
        /*0304*/ 	.word	0x000012b0


	//   ....[2]....
        /*0308*/ 	.word	0x00006c30


	//   ....[3]....
        /*030c*/ 	.word	0x00007190


	//   ....[4]....
        /*0310*/ 	.word	0x000084b0


	//----- nvinfo : EIATTR_MAX_THREADS
	.align		4
.L_30:
        /*0314*/ 	.byte	0x04, 0x05
        /*0316*/ 	.short	(.L_32 - .L_31)
.L_31:
        /*0318*/ 	.word	0x00000180
        /*031c*/ 	.word	0x00000001
        /*0320*/ 	.word	0x00000001


	//----- nvinfo : EIATTR_CRS_STACK_SIZE
	.align		4
.L_32:
        /*0324*/ 	.byte	0x04, 0x1e
        /*0326*/ 	.short	(.L_34 - .L_33)
.L_33:
        /*0328*/ 	.word	0x00000000


	//----- nvinfo : EIATTR_CBANK_PARAM_SIZE
	.align		4
.L_34:
        /*032c*/ 	.byte	0x03, 0x19
        /*032e*/ 	.short	0x0570


	//----- nvinfo : EIATTR_PARAM_CBANK
	.align		4
        /*0330*/ 	.byte	0x04, 0x0a
        /*0332*/ 	.short	(.L_36 - .L_35)
	.align		4
.L_35:
        /*0334*/ 	.word	index@(.nv.constant0._ZN7cutlass13device_kernelINS_4gemm6kernel13GemmUniversalIN4cute5tupleIJiiiiEEENS1_10collective13CollectiveMmaINS1_40MainloopSm90TmaGmmaWarpSpecializedSparseILi8ENS5_IJNS4_1CILi2EEENSA_ILi1EEESC_EEENS1_35KernelTmaWarpSpecializedCooperativeEEENS5_IJNSA_ILi256EEENSA_ILi64EEENSA_ILi128EEEEEEaNS5_IJNS4_6LayoutINS5_IJiNS5_IJSB_iEEEiEEENS5_IJlNS5_IJSC_SB_EEElEEEEENSK_INS5_IJNS5_IJSH_iEEENS5_IJSI_iEEEiEEENS5_IJNS5_IJSI_NSA_ILi8192EEEEEENS5_IJSC_lEEElEEEEEEEEaNS5_IJlSC_lEEENS4_8TiledMMAINS4_8MMA_AtomIJNS4_4SM904GMMA6SPARSE27GMMA_64x64x64_S32S8S8_SS_TNILNS13_9SparseSelE0EEEEEENSK_ISD_NS5_IJSC_NSA_ILi0EEES19_EEEEENS5_IJNS4_10UnderscoreES1C_S1C_EEEEENS4_13SM90_TMA_LOADENS4_14ComposedLayoutINS4_7SwizzleILi2ELi4ELi3EEENS4_25smem_sparse_ptr_flag_bitsILi2ELi8EEENSK_INS5_IJNS5_IJSC_NSA_ILi8EEEEEENS5_IJSB_SH_EEEEEENS5_IJNS5_IJS19_SI_EEESN_EEEEEEEvNS4_8identityENS4_23SM90_TMA_LOAD_MULTICASTENS1G_INS1H_ILi3ELi4ELi3EEENS4_18smem_ptr_flag_bitsILi8EEENSK_INS5_IJS1L_SI_EEENS5_IJSI_SC_EEEEEEEvS1T_EENS_8epilogue10collective6detail29Sm90TmaWarpSpecializedAdapterINS24_15DefaultEpilogueIiNS5_IJSC_llEEES28_NS23_6thread17LinearCombinationIiLi1EiiLNS29_9ScaleType4KindE0ELNS_15FloatRoundStyleE2EiEENS1_15EpilogueDefaultEEEEEvvEEEEvNT_6ParamsE)
        /*0338*/ 	.short	0x0210
        /*033a*/ 	.short	0x0570


	//----- nvinfo : EIATTR_SW_WAR
	.align		4
.L_36:
        /*033c*/ 	.byte	0x04, 0x36
        /*033e*/ 	.short	(.L_38 - .L_37)
.L_37:
        /*0340*/ 	.word	0x00000008
.L_38:


//--------------------- .nv.callgraph             --------------------------
	.section	.nv.callgraph,"",@"SHT_CUDA_CALLGRAPH"
	.align	4
	.sectionentsize	8
	.align		4
        /*0000*/ 	.word	0x00000000
	.align		4
        /*0004*/ 	.word	0xffffffff
	.align		4
        /*0008*/ 	.word	0x00000000
	.align		4
        /*000c*/ 	.word	0xfffffffe
	.align		4
        /*0010*/ 	.word	0x00000000
	.align		4
        /*0014*/ 	.word	0xfffffffd
	.align		4
        /*0018*/ 	.word	0x00000000
	.align		4
        /*001c*/ 	.word	0xfffffffc


//--------------------- .nv.constant4             --------------------------
	.section	.nv.constant4,"a",@progbits
	.align	8
	.align		8
.nv.constant4:
        /*0000*/ 	.dword	_ZN39_INTERNAL_b3b465c7_4_k_cu_c7989330_27594cuda3std3__45__cpo5beginE
	.align		8
        /*0008*/ 	.dword	_ZN39_INTERNAL_b3b465c7_4_k_cu_c7989330_27594cuda3std3__45__cpo3endE
	.align		8
        /*0010*/ 	.dword	_ZN39_INTERNAL_b3b465c7_4_k_cu_c7989330_27594cuda3std3__45__cpo6cbeginE
	.align		8
        /*0018*/ 	.dword	_ZN39_INTERNAL_b3b465c7_4_k_cu_c7989330_27594cuda3std3__45__cpo4cendE
	.align		8
        /*0020*/ 	.dword	_ZN39_INTERNAL_b3b465c7_4_k_cu_c7989330_27594cuda3std3__441_GLOBAL__N__b3b465c7_4_k_cu_c7989330_27596ignoreE
	.align		8
        /*0028*/ 	.dword	_ZN39_INTERNAL_b3b465c7_4_k_cu_c7989330_27594cuda3std3__419piecewise_constructE
	.align		8
        /*0030*/ 	.dword	_ZN39_INTERNAL_b3b465c7_4_k_cu_c7989330_27594cuda3std3__48in_placeE
	.align		8
        /*0038*/ 	.dword	_ZN39_INTERNAL_b3b465c7_4_k_cu_c7989330_27594cuda3std6ranges3__45__cpo4swapE
	.align		8
        /*0040*/ 	.dword	_ZN39_INTERNAL_b3b465c7_4_k_cu_c7989330_27594cuda3std6ranges3__45__cpo9iter_moveE
	.align		8
        /*0048*/ 	.dword	_ZN39_INTERNAL_b3b465c7_4_k_cu_c7989330_27594cute7productE
	.align		8
        /*0050*/ 	.dword	_ZN39_INTERNAL_b3b465c7_4_k_cu_c7989330_27594cute1_E


//--------------------- .text._ZN7cutlass13device_kernelINS_4gemm6kernel13GemmUniversalIN4cute5tupleIJiiiiEEENS1_10collective13CollectiveMmaINS1_40MainloopSm90TmaGmmaWarpSpecializedSparseILi8ENS5_IJNS4_1CILi2EEENSA_ILi1EEESC_EEENS1_35KernelTmaWarpSpecializedCooperativeEEENS5_IJNSA_ILi256EEENSA_ILi64EEENSA_ILi128EEEEEEaNS5_IJNS4_6LayoutINS5_IJiNS5_IJSB_iEEEiEEENS5_IJlNS5_IJSC_SB_EEElEEEEENSK_INS5_IJNS5_IJSH_iEEENS5_IJSI_iEEEiEEENS5_IJNS5_IJSI_NSA_ILi8192EEEEEENS5_IJSC_lEEElEEEEEEEEaNS5_IJlSC_lEEENS4_8TiledMMAINS4_8MMA_AtomIJNS4_4SM904GMMA6SPARSE27GMMA_64x64x64_S32S8S8_SS_TNILNS13_9SparseSelE0EEEEEENSK_ISD_NS5_IJSC_NSA_ILi0EEES19_EEEEENS5_IJNS4_10UnderscoreES1C_S1C_EEEEENS4_13SM90_TMA_LOADENS4_14ComposedLayoutINS4_7SwizzleILi2ELi4ELi3EEENS4_25smem_sparse_ptr_flag_bitsILi2ELi8EEENSK_INS5_IJNS5_IJSC_NSA_ILi8EEEEEENS5_IJSB_SH_EEEEEENS5_IJNS5_IJS19_SI_EEESN_EEEEEEEvNS4_8identityENS4_23SM90_TMA_LOAD_MULTICASTENS1G_INS1H_ILi3ELi4ELi3EEENS4_18smem_ptr_flag_bitsILi8EEENSK_INS5_IJS1L_SI_EEENS5_IJSI_SC_EEEEEEEvS1T_EENS_8epilogue10collective6detail29Sm90TmaWarpSpecializedAdapterINS24_15DefaultEpilogueIiNS5_IJSC_llEEES28_NS23_6thread17LinearCombinationIiLi1EiiLNS29_9ScaleType4KindE0ELNS_15FloatRoundStyleE2EiEENS1_15EpilogueDefaultEEEEEvvEEEEvNT_6ParamsE --------------------------
	.section	.text._ZN7cutlass13device_kernelINS_4gemm6kernel13GemmUniversalIN4cute5tupleIJiiiiEEENS1_10collective13CollectiveMmaINS1_40MainloopSm90TmaGmmaWarpSpecializedSparseILi8ENS5_IJNS4_1CILi2EEENSA_ILi1EEESC_EEENS1_35KernelTmaWarpSpecializedCooperativeEEENS5_IJNSA_ILi256EEENSA_ILi64EEENSA_ILi128EEEEEEaNS5_IJNS4_6LayoutINS5_IJiNS5_IJSB_iEEEiEEENS5_IJlNS5_IJSC_SB_EEElEEEEENSK_INS5_IJNS5_IJSH_iEEENS5_IJSI_iEEEiEEENS5_IJNS5_IJSI_NSA_ILi8192EEEEEENS5_IJSC_lEEElEEEEEEEEaNS5_IJlSC_lEEENS4_8TiledMMAINS4_8MMA_AtomIJNS4_4SM904GMMA6SPARSE27GMMA_64x64x64_S32S8S8_SS_TNILNS13_9SparseSelE0EEEEEENSK_ISD_NS5_IJSC_NSA_ILi0EEES19_EEEEENS5_IJNS4_10UnderscoreES1C_S1C_EEEEENS4_13SM90_TMA_LOADENS4_14ComposedLayoutINS4_7SwizzleILi2ELi4ELi3EEENS4_25smem_sparse_ptr_flag_bitsILi2ELi8EEENSK_INS5_IJNS5_IJSC_NSA_ILi8EEEEEENS5_IJSB_SH_EEEEEENS5_IJNS5_IJS19_SI_EEESN_EEEEEEEvNS4_8identityENS4_23SM90_TMA_LOAD_MULTICASTENS1G_INS1H_ILi3ELi4ELi3EEENS4_18smem_ptr_flag_bitsILi8EEENSK_INS5_IJS1L_SI_EEENS5_IJSI_SC_EEEEEEEvS1T_EENS_8epilogue10collective6detail29Sm90TmaWarpSpecializedAdapterINS24_15DefaultEpilogueIiNS5_IJSC_llEEES28_NS23_6thread17LinearCombinationIiLi1EiiLNS29_9ScaleType4KindE0ELNS_15FloatRoundStyleE2EiEENS1_15EpilogueDefaultEEEEEvvEEEEvNT_6ParamsE,"ax",@progbits
	.align	128
.text._ZN7cutlass13device_kernelINS_4gemm6kernel13GemmUniversalIN4cute5tupleIJiiiiEEENS1_10collective13CollectiveMmaINS1_40MainloopSm90TmaGmmaWarpSpecializedSparseILi8ENS5_IJNS4_1CILi2EEENSA_ILi1EEESC_EEENS1_35KernelTmaWarpSpecializedCooperativeEEENS5_IJNSA_ILi256EEENSA_ILi64EEENSA_ILi128EEEEEEaNS5_IJNS4_6LayoutINS5_IJiNS5_IJSB_iEEEiEEENS5_IJlNS5_IJSC_SB_EEElEEEEENSK_INS5_IJNS5_IJSH_iEEENS5_IJSI_iEEEiEEENS5_IJNS5_IJSI_NSA_ILi8192EEEEEENS5_IJSC_lEEElEEEEEEEEaNS5_IJlSC_lEEENS4_8TiledMMAINS4_8MMA_AtomIJNS4_4SM904GMMA6SPARSE27GMMA_64x64x64_S32S8S8_SS_TNILNS13_9SparseSelE0EEEEEENSK_ISD_NS5_IJSC_NSA_ILi0EEES19_EEEEENS5_IJNS4_10UnderscoreES1C_S1C_EEEEENS4_13SM90_TMA_LOADENS4_14ComposedLayoutINS4_7SwizzleILi2ELi4ELi3EEENS4_25smem_sparse_ptr_flag_bitsILi2ELi8EEENSK_INS5_IJNS5_IJSC_NSA_ILi8EEEEEENS5_IJSB_SH_EEEEEENS5_IJNS5_IJS19_SI_EEESN_EEEEEEEvNS4_8identityENS4_23SM90_TMA_LOAD_MULTICASTENS1G_INS1H_ILi3ELi4ELi3EEENS4_18smem_ptr_flag_bitsILi8EEENSK_INS5_IJS1L_SI_EEENS5_IJSI_SC_EEEEEEEvS1T_EENS_8epilogue10collective6detail29Sm90TmaWarpSpecializedAdapterINS24_15DefaultEpilogueIiNS5_IJSC_llEEES28_NS23_6thread17LinearCombinationIiLi1EiiLNS29_9ScaleType4KindE0ELNS_15FloatRoundStyleE2EiEENS1_15EpilogueDefaultEEEEEvvEEEEvNT_6ParamsE:
        .type           _ZN7cutlass13device_kernelINS_4gemm6kernel13GemmUniversalIN4cute5tupleIJiiiiEEENS1_10collective13CollectiveMmaINS1_40MainloopSm90TmaGmmaWarpSpecializedSparseILi8ENS5_IJNS4_1CILi2EEENSA_ILi1EEESC_EEENS1_35KernelTmaWarpSpecializedCooperativeEEENS5_IJNSA_ILi256EEENSA_ILi64EEENSA_ILi128EEEEEEaNS5_IJNS4_6LayoutINS5_IJiNS5_IJSB_iEEEiEEENS5_IJlNS5_IJSC_SB_EEElEEEEENSK_INS5_IJNS5_IJSH_iEEENS5_IJSI_iEEEiEEENS5_IJNS5_IJSI_NSA_ILi8192EEEEEENS5_IJSC_lEEElEEEEEEEEaNS5_IJlSC_lEEENS4_8TiledMMAINS4_8MMA_AtomIJNS4_4SM904GMMA6SPARSE27GMMA_64x64x64_S32S8S8_SS_TNILNS13_9SparseSelE0EEEEEENSK_ISD_NS5_IJSC_NSA_ILi0EEES19_EEEEENS5_IJNS4_10UnderscoreES1C_S1C_EEEEENS4_13SM90_TMA_LOADENS4_14ComposedLayoutINS4_7SwizzleILi2ELi4ELi3EEENS4_25smem_sparse_ptr_flag_bitsILi2ELi8EEENSK_INS5_IJNS5_IJSC_NSA_ILi8EEEEEENS5_IJSB_SH_EEEEEENS5_IJNS5_IJS19_SI_EEESN_EEEEEEEvNS4_8identityENS4_23SM90_TMA_LOAD_MULTICASTENS1G_INS1H_ILi3ELi4ELi3EEENS4_18smem_ptr_flag_bitsILi8EEENSK_INS5_IJS1L_SI_EEENS5_IJSI_SC_EEEEEEEvS1T_EENS_8epilogue10collective6detail29Sm90TmaWarpSpecializedAdapterINS24_15DefaultEpilogueIiNS5_IJSC_llEEES28_NS23_6thread17LinearCombinationIiLi1EiiLNS29_9ScaleType4KindE0ELNS_15FloatRoundStyleE2EiEENS1_15EpilogueDefaultEEEEEvvEEEEvNT_6ParamsE,@function
        .size           _ZN7cutlass13device_kernelINS_4gemm6kernel13GemmUniversalIN4cute5tupleIJiiiiEEENS1_10collective13CollectiveMmaINS1_40MainloopSm90TmaGmmaWarpSpecializedSparseILi8ENS5_IJNS4_1CILi2EEENSA_ILi1EEESC_EEENS1_35KernelTmaWarpSpecializedCooperativeEEENS5_IJNSA_ILi256EEENSA_ILi64EEENSA_ILi128EEEEEEaNS5_IJNS4_6LayoutINS5_IJiNS5_IJSB_iEEEiEEENS5_IJlNS5_IJSC_SB_EEElEEEEENSK_INS5_IJNS5_IJSH_iEEENS5_IJSI_iEEEiEEENS5_IJNS5_IJSI_NSA_ILi8192EEEEEENS5_IJSC_lEEElEEEEEEEEaNS5_IJlSC_lEEENS4_8TiledMMAINS4_8MMA_AtomIJNS4_4SM904GMMA6SPARSE27GMMA_64x64x64_S32S8S8_SS_TNILNS13_9SparseSelE0EEEEEENSK_ISD_NS5_IJSC_NSA_ILi0EEES19_EEEEENS5_IJNS4_10UnderscoreES1C_S1C_EEEEENS4_13SM90_TMA_LOADENS4_14ComposedLayoutINS4_7SwizzleILi2ELi4ELi3EEENS4_25smem_sparse_ptr_flag_bitsILi2ELi8EEENSK_INS5_IJNS5_IJSC_NSA_ILi8EEEEEENS5_IJSB_SH_EEEEEENS5_IJNS5_IJS19_SI_EEESN_EEEEEEEvNS4_8identityENS4_23SM90_TMA_LOAD_MULTICASTENS1G_INS1H_ILi3ELi4ELi3EEENS4_18smem_ptr_flag_bitsILi8EEENSK_INS5_IJS1L_SI_EEENS5_IJSI_SC_EEEEEEEvS1T_EENS_8epilogue10collective6detail29Sm90TmaWarpSpecializedAdapterINS24_15DefaultEpilogueIiNS5_IJSC_llEEES28_NS23_6thread17LinearCombinationIiLi1EiiLNS29_9ScaleType4KindE0ELNS_15FloatRoundStyleE2EiEENS1_15EpilogueDefaultEEEEEvvEEEEvNT_6ParamsE,(.L_x_185 - _ZN7cutlass13device_kernelINS_4gemm6kernel13GemmUniversalIN4cute5tupleIJiiiiEEENS1_10collective13CollectiveMmaINS1_40MainloopSm90TmaGmmaWarpSpecializedSparseILi8ENS5_IJNS4_1CILi2EEENSA_ILi1EEESC_EEENS1_35KernelTmaWarpSpecializedCooperativeEEENS5_IJNSA_ILi256EEENSA_ILi64EEENSA_ILi128EEEEEEaNS5_IJNS4_6LayoutINS5_IJiNS5_IJSB_iEEEiEEENS5_IJlNS5_IJSC_SB_EEElEEEEENSK_INS5_IJNS5_IJSH_iEEENS5_IJSI_iEEEiEEENS5_IJNS5_IJSI_NSA_ILi8192EEEEEENS5_IJSC_lEEElEEEEEEEEaNS5_IJlSC_lEEENS4_8TiledMMAINS4_8MMA_AtomIJNS4_4SM904GMMA6SPARSE27GMMA_64x64x64_S32S8S8_SS_TNILNS13_9SparseSelE0EEEEEENSK_ISD_NS5_IJSC_NSA_ILi0EEES19_EEEEENS5_IJNS4_10UnderscoreES1C_S1C_EEEEENS4_13SM90_TMA_LOADENS4_14ComposedLayoutINS4_7SwizzleILi2ELi4ELi3EEENS4_25smem_sparse_ptr_flag_bitsILi2ELi8EEENSK_INS5_IJNS5_IJSC_NSA_ILi8EEEEEENS5_IJSB_SH_EEEEEENS5_IJNS5_IJS19_SI_EEESN_EEEEEEEvNS4_8identityENS4_23SM90_TMA_LOAD_MULTICASTENS1G_INS1H_ILi3ELi4ELi3EEENS4_18smem_ptr_flag_bitsILi8EEENSK_INS5_IJS1L_SI_EEENS5_IJSI_SC_EEEEEEEvS1T_EENS_8epilogue10collective6detail29Sm90TmaWarpSpecializedAdapterINS24_15DefaultEpilogueIiNS5_IJSC_llEEES28_NS23_6thread17LinearCombinationIiLi1EiiLNS29_9ScaleType4KindE0ELNS_15FloatRoundStyleE2EiEENS1_15EpilogueDefaultEEEEEvvEEEEvNT_6ParamsE)
        .other          _ZN7cutlass13device_kernelINS_4gemm6kernel13GemmUniversalIN4cute5tupleIJiiiiEEENS1_10collective13CollectiveMmaINS1_40MainloopSm90TmaGmmaWarpSpecializedSparseILi8ENS5_IJNS4_1CILi2EEENSA_ILi1EEESC_EEENS1_35KernelTmaWarpSpecializedCooperativeEEENS5_IJNSA_ILi256EEENSA_ILi64EEENSA_ILi128EEEEEEaNS5_IJNS4_6LayoutINS5_IJiNS5_IJSB_iEEEiEEENS5_IJlNS5_IJSC_SB_EEElEEEEENSK_INS5_IJNS5_IJSH_iEEENS5_IJSI_iEEEiEEENS5_IJNS5_IJSI_NSA_ILi8192EEEEEENS5_IJSC_lEEElEEEEEEEEaNS5_IJlSC_lEEENS4_8TiledMMAINS4_8MMA_AtomIJNS4_4SM904GMMA6SPARSE27GMMA_64x64x64_S32S8S8_SS_TNILNS13_9SparseSelE0EEEEEENSK_ISD_NS5_IJSC_NSA_ILi0EEES19_EEEEENS5_IJNS4_10UnderscoreES1C_S1C_EEEEENS4_13SM90_TMA_LOADENS4_14ComposedLayoutINS4_7SwizzleILi2ELi4ELi3EEENS4_25smem_sparse_ptr_flag_bitsILi2ELi8EEENSK_INS5_IJNS5_IJSC_NSA_ILi8EEEEEENS5_IJSB_SH_EEEEEENS5_IJNS5_IJS19_SI_EEESN_EEEEEEEvNS4_8identityENS4_23SM90_TMA_LOAD_MULTICASTENS1G_INS1H_ILi3ELi4ELi3EEENS4_18smem_ptr_flag_bitsILi8EEENSK_INS5_IJS1L_SI_EEENS5_IJSI_SC_EEEEEEEvS1T_EENS_8epilogue10collective6detail29Sm90TmaWarpSpecializedAdapterINS24_15DefaultEpilogueIiNS5_IJSC_llEEES28_NS23_6thread17LinearCombinationIiLi1EiiLNS29_9ScaleType4KindE0ELNS_15FloatRoundStyleE2EiEENS1_15EpilogueDefaultEEEEEvvEEEEvNT_6ParamsE,@"STO_CUDA_ENTRY STV_DEFAULT"
_ZN7cutlass13device_kernelINS_4gemm6kernel13GemmUniversalIN4cute5tupleIJiiiiEEENS1_10collective13CollectiveMmaINS1_40MainloopSm90TmaGmmaWarpSpecializedSparseILi8ENS5_IJNS4_1CILi2EEENSA_ILi1EEESC_EEENS1_35KernelTmaWarpSpecializedCooperativeEEENS5_IJNSA_ILi256EEENSA_ILi64EEENSA_ILi128EEEEEEaNS5_IJNS4_6LayoutINS5_IJiNS5_IJSB_iEEEiEEENS5_IJlNS5_IJSC_SB_EEElEEEEENSK_INS5_IJNS5_IJSH_iEEENS5_IJSI_iEEEiEEENS5_IJNS5_IJSI_NSA_ILi8192EEEEEENS5_IJSC_lEEElEEEEEEEEaNS5_IJlSC_lEEENS4_8TiledMMAINS4_8MMA_AtomIJNS4_4SM904GMMA6SPARSE27GMMA_64x64x64_S32S8S8_SS_TNILNS13_9SparseSelE0EEEEEENSK_ISD_NS5_IJSC_NSA_ILi0EEES19_EEEEENS5_IJNS4_10UnderscoreES1C_S1C_EEEEENS4_13SM90_TMA_LOADENS4_14ComposedLayoutINS4_7SwizzleILi2ELi4ELi3EEENS4_25smem_sparse_ptr_flag_bitsILi2ELi8EEENSK_INS5_IJNS5_IJSC_NSA_ILi8EEEEEENS5_IJSB_SH_EEEEEENS5_IJNS5_IJS19_SI_EEESN_EEEEEEEvNS4_8identityENS4_23SM90_TMA_LOAD_MULTICASTENS1G_INS1H_ILi3ELi4ELi3EEENS4_18smem_ptr_flag_bitsILi8EEENSK_INS5_IJS1L_SI_EEENS5_IJSI_SC_EEEEEEEvS1T_EENS_8epilogue10collective6detail29Sm90TmaWarpSpecializedAdapterINS24_15DefaultEpilogueIiNS5_IJSC_llEEES28_NS23_6thread17LinearCombinationIiLi1EiiLNS29_9ScaleType4KindE0ELNS_15FloatRoundStyleE2EiEENS1_15EpilogueDefaultEEEEEvvEEEEvNT_6ParamsE:
[----:B------:R-:W-:Y:S01]  /*0000*/  LDC R1, c[0x0][0x28] ;  /* 0x00000a00ff017b82 */ /* 0x000fe20000000800 */
[----:B------:R-:W0:Y:S01]  /*0010*/  S2R R136, SR_TID.X ;  /* 0x0000000000887919 */ /* 0x000e220000002100 */
[----:B------:R-:W-:Y:S01]  /*0020*/  ELECT P0, URZ, PT ;  /* 0x00000000003f782f */ /* 0x000fe20003800000 */
[----:B------:R-:W-:Y:S01]  /*0030*/  BSSY B0, `(.L_x_0) ;  /* 0x0000012000007945 */ /* 0x000fe20003800000 */
[--C-:B0-----:R-:W-:Y:S02]  /*0040*/  SHF.R.U32.HI R0, RZ, 0x5, R136.reuse ;  /* 0x00000005ff007819 */ /* 0x101fe40000011688 */
[----:B------:R-:W-:-:S03]  /*0050*/  SHF.R.U32.HI R13, RZ, 0x7, R136 ;  /* 0x00000007ff0d7819 */ /* 0x000fc60000011688 */
[----:B------:R-:W0:Y:S04]  /*0060*/  SHFL.IDX PT, R6, R0, RZ, 0x1f ;  /* 0x00001fff00067589 */ /* 0x000e2800000e0000 */
[----:B------:R1:W2:Y:S01]  /*0070*/  SHFL.IDX PT, R2, R13, RZ, 0x1f ;  /* 0x00001fff0d027589 */ /* 0x0002a200000e0000 */
[----:B0-----:R-:W-:-:S13]  /*0080*/  ISETP.NE.OR P0, PT, R6, RZ, !P0 ;  /* 0x000000ff0600720c */ /* 0x001fda0004705670 */
[----:B-12---:R-:W-:Y:S05]  /*0090*/  @P0 BRA `(.L_x_1) ;  /* 0x00000000002c0947 */ /* 0x006fea0003800000 */
[----:B------:R-:W-:Y:S02]  /*00a0*/  ULDC.64 UR4, c[0x0][0x198] ;  /* 0x0000660000047ab9 */ /* 0x000fe40000000a00 */
[----:B------:R-:W-:Y:S02]  /*00b0*/  UIADD3 UR6, UP0, UR4, 0xf0, URZ ;  /* 0x000000f004067890 */ /* 0x000fe4000ff1e03f */
[----:B------:R-:W-:Y:S02]  /*00c0*/  UIADD3 UR8, UP1, UR4, 0x1f0, URZ ;  /* 0x000001f004087890 */ /* 0x000fe4000ff3e03f */
[----:B------:R-:W-:Y:S02]  /*00d0*/  UIADD3 UR4, UP2, UR4, 0x2f0, URZ ;  /* 0x000002f004047890 */ /* 0x000fe4000ff5e03f */
[----:B------:R-:W-:Y:S02]  /*00e0*/  UIADD3.X UR7, URZ, UR5, URZ, UP0, !UPT ;  /* 0x000000053f077290 */ /* 0x000fe400087fe43f */
[----:B------:R-:W-:-:S02]  /*00f0*/  UIADD3.X UR9, URZ, UR5, URZ, UP1, !UPT ;  /* 0x000000053f097290 */ /* 0x000fc40008ffe43f */
[----:B------:R-:W-:-:S05]  /*0100*/  UIADD3.X UR5, URZ, UR5, URZ, UP2, !UPT ;  /* 0x000000053f057290 */ /* 0x000fca00097fe43f */
[----:B------:R0:W-:Y:S02]  /*0110*/  UTMACCTL.PF [UR6] ;  /* 0x00000000060079b9 */ /* 0x0001e40008040000 */
[----:B------:R0:W-:Y:S02]  /*0120*/  UTMACCTL.PF [UR8] ;  /* 0x00000000080079b9 */ /* 0x0001e40008040000 */
[----:B------:R0:W-:Y:S02]  /*0130*/  UTMACCTL.PF [UR4] ;  /* 0x00000000040079b9 */ /* 0x0001e40008040000 */
[----:B0-----:R-:W-:Y:S01]  /*0140*/  NOP ;  /* 0x0000000000007918 */ /* 0x001fe20000000000 */
.L_x_1:
[----:B------:R-:W-:Y:S05]  /*0150*/  BSYNC B0 ;  /* 0x0000000000007941 */ /* 0x000fea0003800000 */
.L_x_0:
[----:B------:R-:W0:Y:S02]  /*0160*/  SHFL.IDX PT, R3, R0, RZ, 0x1f ;  /* 0x00001fff00037589 */ /* 0x000e2400000e0000 */
[----:B0-----:R-:W-:-:S13]  /*0170*/  ISETP.NE.AND P0, PT, R3, RZ, PT ;  /* 0x000000ff0300720c */ /* 0x001fda0003f05270 */
[----:B------:R-:W-:Y:S05]  /*0180*/  @P0 BRA `(.L_x_2) ;  /* 0x0000000000840947 */ /* 0x000fea0003800000 */
[----:B------:R-:W-:Y:S01]  /*0190*/  ELECT P0, URZ, PT ;  /* 0x00000000003f782f */ /* 0x000fe20003800000 */
[----:B------:R-:W-:-:S12]  /*01a0*/  BSSY B0, `(.L_x_2) ;  /* 0x000001f000007945 */ /* 0x000fd80003800000 */
[----:B------:R-:W-:Y:S05]  /*01b0*/  @!P0 BRA `(.L_x_3) ;  /* 0x0000000000748947 */ /* 0x000fea0003800000 */
[----:B------:R-:W0:Y:S01]  /*01c0*/  S2UR UR8, SR_CgaCtaId ;  /* 0x00000000000879c3 */ /* 0x000e220000008800 */
[----:B------:R-:W-:Y:S01]  /*01d0*/  UMOV UR4, 0x400 ;  /* 0x0000040000047882 */ /* 0x000fe20000000000 */
[----:B------:R-:W-:Y:S01]  /*01e0*/  UMOV UR5, 0x1 ;  /* 0x0000000100057882 */ /* 0x000fe20000000000 */
[----:B------:R-:W-:Y:S02]  /*01f0*/  UMOV UR6, 0x4 ;  /* 0x0000000400067882 */ /* 0x000fe40000000000 */
[----:B------:R-:W-:-:S04]  /*0200*/  UIADD3 UR6, -UR6, 0x100000, URZ ;  /* 0x0010000006067890 */ /* 0x000fc8000fffe13f */
[----:B------:R-:W-:Y:S02]  /*0210*/  USHF.L.U32 UR7, UR6, 0xb, URZ ;  /* 0x0000000b06077899 */ /* 0x000fe4000800063f */
[----:B------:R-:W-:Y:S02]  /*0220*/  USHF.L.U32 UR6, UR6, 0x1, URZ ;  /* 0x0000000106067899 */ /* 0x000fe4000800063f */
[----:B0-----:R-:W-:Y:S02]  /*0230*/  ULEA UR8, UR8, UR4, 0x18 ;  /* 0x0000000408087291 */ /* 0x001fe4000f8ec03f */
[----:B------:R-:W-:-:S04]  /*0240*/  UIADD3 UR4, -UR5, 0x100000, URZ ;  /* 0x0010000005047890 */ /* 0x000fc8000fffe13f */
[----:B------:R-:W-:Y:S02]  /*0250*/  USHF.L.U32 UR5, UR4, 0xb, URZ ;  /* 0x0000000b04057899 */ /* 0x000fe4000800063f */
[----:B------:R-:W-:Y:S01]  /*0260*/  USHF.L.U32 UR4, UR4, 0x1, URZ ;  /* 0x0000000104047899 */ /* 0x000fe2000800063f */
[----:B------:R-:W0:Y:S11]  /*0270*/  FENCE.VIEW.ASYNC.S ;  /* 0x00000000000073c6 */ /* 0x000e360000000000 */
[----:B0-----:R0:W1:Y:S01]  /*0280*/  SYNCS.EXCH.64 URZ, [UR8], UR4 ;  /* 0x00000004083f75b2 */ /* 0x0010620008000100 */
[----:B------:R0:W2:Y:S01]  /*0290*/  SYNCS.EXCH.64 URZ, [UR8+0x40], UR6 ;  /* 0x00004006083f75b2 */ /* 0x0000a20008000100 */
[----:B------:R0:W3:Y:S01]  /*02a0*/  SYNCS.EXCH.64 URZ, [UR8+0x8], UR4 ;  /* 0x00000804083f75b2 */ /* 0x0000e20008000100 */
[----:B------:R0:W4:Y:S01]  /*02b0*/  SYNCS.EXCH.64 URZ, [UR8+0x48], UR6 ;  /* 0x00004806083f75b2 */ /* 0x0001220008000100 */
[----:B------:R0:W0:Y:S01]  /*02c0*/  SYNCS.EXCH.64 URZ, [UR8+0x10], UR4 ;  /* 0x00001004083f75b2 */ /* 0x0000220008000100 */
        /* <DEDUP_REMOVED lines=11> */
[----:B------:R-:W-:Y:S01]  /*0380*/  NOP ;  /* 0x0000000000007918 */ /* 0x000fe20000000000 */
.L_x_3:
[----:B0-----:R-:W-:Y:S05]  /*0390*/  BSYNC B0 ;  /* 0x0000000000007941 */ /* 0x001fea0003800000 */
.L_x_2:
[----:B------:R-:W0:Y:S01]  /*03a0*/  S2UR UR8, SR_CTAID.X ;  /* 0x00000000000879c3 */ /* 0x000e220000002500 */
[----:B------:R-:W-:Y:S01]  /*03b0*/  SHF.R.S32.HI R5, RZ, 0x1f, R136 ;  /* 0x0000001fff057819 */ /* 0x000fe20000011488 */
[----:B------:R-:W5:Y:S01]  /*03c0*/  SHFL.IDX PT, R0, R0, RZ, 0x1f ;  /* 0x00001fff00007589 */ /* 0x000f6200000e0000 */
[----:B------:R-:W-:Y:S01]  /*03d0*/  ELECT P0, URZ, PT ;  /* 0x00000000003f782f */ /* 0x000fe20003800000 */
[----:B------:R-:W-:Y:S01]  /*03e0*/  NOP ;  /* 0x0000000000007918 */ /* 0x000fe20000000000 */
[----:B------:R-:W-:Y:S01]  /*03f0*/  LEA.HI R5, R5, R136, RZ, 0x7 ;  /* 0x0000008805057211 */ /* 0x000fe200078f38ff */
[----:B------:R-:W1:Y:S01]  /*0400*/  S2R R10, SR_CTAID.Y ;  /* 0x00000000000a7919 */ /* 0x000e620000002600 */
[----:B------:R-:W-:Y:S01]  /*0410*/  ULDC UR4, c[0x0][0x150] ;  /* 0x0000540000047ab9 */ /* 0x000fe20000000800 */
[----:B------:R-:W2:Y:S01]  /*0420*/  LDC R14, c[0x0][0x144] ;  /* 0x00005100ff0e7b82 */ /* 0x000ea20000000800 */
[----:B------:R-:W-:Y:S01]  /*0430*/  LOP3.LUT R5, R5, 0xffffff80, RZ, 0xc0, !PT ;  /* 0xffffff8005057812 */ /* 0x000fe200078ec0ff */
[----:B------:R-:W-:Y:S01]  /*0440*/  NOP ;  /* 0x0000000000007918 */ /* 0x000fe20000000000 */
[----:B------:R-:W-:-:S03]  /*0450*/  ISETP.NE.AND P2, PT, R2, RZ, PT ;  /* 0x000000ff0200720c */ /* 0x000fc60003f45270 */
[----:B------:R-:W-:Y:S02]  /*0460*/  IMAD.IADD R5, R136, 0x1, -R5 ;  /* 0x0000000188057824 */ /* 0x000fe400078e0a05 */
[----:B------:R-:W3:Y:S03]  /*0470*/  LDC R12, c[0x0][0x140] ;  /* 0x00005000ff0c7b82 */ /* 0x000ee60000000800 */
[----:B------:R-:W-:Y:S02]  /*0480*/  SHF.R.S32.HI R4, RZ, 0x1f, R5 ;  /* 0x0000001fff047819 */ /* 0x000fe40000011405 */
[----:B------:R-:W-:Y:S02]  /*0490*/  LOP3.LUT P6, RZ, R5, 0x7, RZ, 0xc0, !PT ;  /* 0x0000000705ff7812 */ /* 0x000fe400078cc0ff */
[----:B------:R-:W-:Y:S01]  /*04a0*/  LEA.HI R4, R4, R5, RZ, 0x3 ;  /* 0x0000000504047211 */ /* 0x000fe200078f18ff */
[----:B------:R-:W4:Y:S01]  /*04b0*/  LDC R15, c[0x0][0x148] ;  /* 0x00005200ff0f7b82 */ /* 0x000f220000000800 */
[----:B0-----:R-:W-:-:S02]  /*04c0*/  I2FP.F32.U32 R7, UR8 ;  /* 0x0000000800077c45 */ /* 0x001fc40008201000 */
[----:B-----5:R-:W-:Y:S02]  /*04d0*/  ISETP.NE.OR P0, PT, R0, RZ, !P0 ;  /* 0x000000ff0000720c */ /* 0x020fe40004705670 */
[--C-:B------:R-:W-:Y:S01]  /*04e0*/  SHF.R.S32.HI R0, RZ, 0x3, R4.reuse ;  /* 0x00000003ff007819 */ /* 0x100fe20000011404 */
[----:B------:R-:W-:Y:S01]  /*04f0*/  FMUL R8, R7, UR4 ;  /* 0x0000000407087c20 */ /* 0x000fe20008400000 */
[----:B------:R-:W-:Y:S01]  /*0500*/  SHF.R.S32.HI R7, RZ, 0x1f, R4 ;  /* 0x0000001fff077819 */ /* 0x000fe20000011404 */
[----:B------:R-:W-:Y:S01]  /*0510*/  ULDC UR4, c[0x0][0x154] ;  /* 0x0000550000047ab9 */ /* 0x000fe20000000800 */
[----:B------:R-:W-:Y:S02]  /*0520*/  SHF.R.S32.HI R4, RZ, 0x1f, R3 ;  /* 0x0000001fff047819 */ /* 0x000fe40000011403 */
[----:B------:R-:W-:Y:S01]  /*0530*/  LEA.HI R7, R7, R0, RZ, 0x2 ;  /* 0x0000000007077211 */ /* 0x000fe200078f10ff */
[----:B------:R-:W0:Y:S01]  /*0540*/  F2I.U32.TRUNC.NTZ R8, R8 ;  /* 0x0000000800087305 */ /* 0x000e22000020f000 */
[----:B------:R-:W-:-:S02]  /*0550*/  LEA.HI R4, R4, R3, RZ, 0x2 ;  /* 0x0000000304047211 */ /* 0x000fc400078f10ff */
[----:B------:R-:W-:Y:S01]  /*0560*/  LOP3.LUT R7, R7, 0xfffffffc, RZ, 0xc0, !PT ;  /* 0xfffffffc07077812 */ /* 0x000fe200078ec0ff */
[----:B------:R-:W-:Y:S01]  /*0570*/  VOTEU.ALL UP0, P0 ;  /* 0x00000000003f7886 */ /* 0x000fe20000000000 */
[----:B------:R-:W-:Y:S01]  /*0580*/  LOP3.LUT R4, R4, 0x3ffffffc, RZ, 0xc0, !PT ;  /* 0x3ffffffc04047812 */ /* 0x000fe200078ec0ff */
[----:B------:R-:W-:Y:S01]  /*0590*/  VOTEU.ALL UP1, P0 ;  /* 0x00000000003f7886 */ /* 0x000fe20000020000 */
[----:B---3--:R-:W-:Y:S01]  /*05a0*/  ISETP.EQ.U32.AND P1, PT, R12, 0x1, PT ;  /* 0x000000010c00780c */ /* 0x008fe20003f22070 */
[----:B------:R-:W-:Y:S01]  /*05b0*/  IMAD.IADD R7, R0, 0x1, -R7 ;  /* 0x0000000100077824 */ /* 0x000fe200078e0a07 */
[----:B------:R-:W3:Y:S01]  /*05c0*/  @!UP0 S2UR UR7, SR_CgaCtaId ;  /* 0x00000000000789c3 */ /* 0x000ee20000008800 */
[----:B------:R-:W-:Y:S01]  /*05d0*/  IMAD.IADD R4, R3, 0x1, -R4 ;  /* 0x0000000103047824 */ /* 0x000fe200078e0a04 */
[----:B------:R-:W-:Y:S01]  /*05e0*/  @!UP0 UMOV UR6, 0x400 ;  /* 0x0000040000068882 */ /* 0x000fe20000000000 */
[----:B------:R-:W-:Y:S01]  /*05f0*/  VIADD R12, R2, 0xffffffff ;  /* 0xffffffff020c7836 */ /* 0x000fe20000000000 */
[----:B------:R-:W-:Y:S01]  /*0600*/  LOP3.LUT R5, R136, 0x7f, RZ, 0xc0, !PT ;  /* 0x0000007f88057812 */ /* 0x000fe200078ec0ff */
[----:B------:R-:W-:Y:S01]  /*0610*/  IMAD R4, R4, 0x4, R7 ;  /* 0x0000000404047824 */ /* 0x000fe200078e0207 */
[----:B-1----:R-:W-:Y:S01]  /*0620*/  I2FP.F32.U32 R7, R10 ;  /* 0x0000000a00077245 */ /* 0x002fe20000201000 */
[----:B0-----:R-:W-:Y:S01]  /*0630*/  IMAD.MOV R3, RZ, RZ, -R8 ;  /* 0x000000ffff037224 */ /* 0x001fe200078e0a08 */
[----:B------:R-:W-:Y:S01]  /*0640*/  ISETP.GE.U32.AND P5, PT, R12, 0x2, PT ;  /* 0x000000020c00780c */ /* 0x000fe20003fa6070 */
[C---:B------:R-:W-:Y:S01]  /*0650*/  IMAD.SHL.U32 R9, R4.reuse, 0x4, RZ ;  /* 0x0000000404097824 */ /* 0x040fe200078e00ff */
[----:B------:R-:W-:Y:S01]  /*0660*/  LEA.HI R0, R4, R4, RZ, 0x1 ;  /* 0x0000000404007211 */ /* 0x000fe200078f08ff */
[----:B--2---:R-:W-:-:S02]  /*0670*/  IMAD R14, R14, R3, UR8 ;  /* 0x000000080e0e7e24 */ /* 0x004fc4000f8e0203 */
[----:B------:R-:W-:Y:S01]  /*0680*/  FMUL R8, R7, UR4 ;  /* 0x0000000407087c20 */ /* 0x000fe20008400000 */
[----:B------:R-:W-:Y:S01]  /*0690*/  SHF.R.S32.HI R3, RZ, 0x1f, R6 ;  /* 0x0000001fff037819 */ /* 0x000fe20000011406 */
[----:B------:R-:W-:Y:S01]  /*06a0*/  UMOV UR4, 0x20 ;  /* 0x0000002000047882 */ /* 0x000fe20000000000 */
[----:B------:R-:W-:Y:S01]  /*06b0*/  LOP3.LUT R7, R0, 0xfffffffe, RZ, 0xc0, !PT ;  /* 0xfffffffe00077812 */ /* 0x000fe200078ec0ff */
[----:B------:R-:W-:-:S04]  /*06c0*/  @!UP0 UIADD3 UR4, -UR4, 0x100000, URZ ;  /* 0x0010000004048890 */ /* 0x000fc8000fffe13f */
[----:B------:R-:W-:Y:S02]  /*06d0*/  @!UP0 USHF.L.U32 UR5, UR4, 0xb, URZ ;  /* 0x0000000b04058899 */ /* 0x000fe4000800063f */
[----:B------:R-:W-:Y:S01]  /*06e0*/  @!UP0 USHF.L.U32 UR4, UR4, 0x1, URZ ;  /* 0x0000000104048899 */ /* 0x000fe2000800063f */
[----:B------:R-:W-:Y:S01]  /*06f0*/  LEA.HI R3, R3, R6, RZ, 0x2 ;  /* 0x0000000603037211 */ /* 0x000fe200078f10ff */
[----:B------:R-:W0:Y:S01]  /*0700*/  F2I.U32.TRUNC.NTZ R8, R8 ;  /* 0x0000000800087305 */ /* 0x000e22000020f000 */
[C---:B------:R-:W-:Y:S01]  /*0710*/  LOP3.LUT R9, R4.reuse, 0xc, R9, 0x78, !PT ;  /* 0x0000000c04097812 */ /* 0x040fe200078e7809 */
[----:B------:R-:W-:Y:S01]  /*0720*/  IMAD.IADD R7, R4, 0x1, -R7 ;  /* 0x0000000104077824 */ /* 0x000fe200078e0a07 */
[----:B------:R-:W-:Y:S01]  /*0730*/  LOP3.LUT R3, R3, 0xfffffffc, RZ, 0xc0, !PT ;  /* 0xfffffffc03037812 */ /* 0x000fe200078ec0ff */
[----:B---3--:R-:W-:-:S03]  /*0740*/  @!UP0 ULEA UR6, UR7, UR6, 0x18 ;  /* 0x0000000607068291 */ /* 0x008fc6000f8ec03f */
[----:B------:R-:W-:Y:S01]  /*0750*/  ISETP.NE.AND P3, PT, R7, R14, PT ;  /* 0x0000000e0700720c */ /* 0x000fe20003f65270 */
[----:B------:R-:W-:Y:S01]  /*0760*/  IMAD.IADD R6, R6, 0x1, -R3 ;  /* 0x0000000106067824 */ /* 0x000fe200078e0a03 */
[----:B------:R-:W-:-:S04]  /*0770*/  VOTEU.ALL UP0, P0 ;  /* 0x00000000003f7886 */ /* 0x000fc80000000000 */
[----:B------:R-:W-:Y:S01]  /*0780*/  ISETP.NE.AND P4, PT, R6, 0x3, PT ;  /* 0x000000030600780c */ /* 0x000fe20003f85270 */
[----:B0-----:R-:W-:-:S03]  /*0790*/  IMAD.MOV R22, RZ, RZ, -R8 ;  /* 0x000000ffff167224 */ /* 0x001fc600078e0a08 */
[----:B------:R-:W-:Y:S01]  /*07a0*/  ISETP.EQ.OR P0, PT, R6, RZ, !P4 ;  /* 0x000000ff0600720c */ /* 0x000fe20006702670 */
[----:B------:R-:W0:Y:S02]  /*07b0*/  FENCE.VIEW.ASYNC.S ;  /* 0x00000000000073c6 */ /* 0x000e240000000000 */
[----:B0-----:R0:W1:Y:S01]  /*07c0*/  @!UP0 SYNCS.EXCH.64 URZ, [UR6+0x90], UR4 ;  /* 0x00009004063f85b2 */ /* 0x0010620008000100 */
[----:B----4-:R-:W-:Y:S01]  /*07d0*/  IMAD R3, R15, R22, R10 ;  /* 0x000000160f037224 */ /* 0x010fe200078e020a */
[----:B------:R-:W-:Y:S01]  /*07e0*/  @P3 LEA.HI R0, R9, R9, RZ, 0x1 ;  /* 0x0000000909003211 */ /* 0x000fe200078f08ff */
[----:B------:R-:W-:Y:S01]  /*07f0*/  IMAD.MOV.U32 R8, RZ, RZ, 0x1 ;  /* 0x00000001ff087424 */ /* 0x000fe200078e00ff */
[----:B------:R-:W-:Y:S02]  /*0800*/  ISETP.EQ.AND P0, PT, R2, RZ, P0 ;  /* 0x000000ff0200720c */ /* 0x000fe40000702270 */
[----:B------:R-:W-:Y:S02]  /*0810*/  @P3 SHF.R.S32.HI R0, RZ, 0x1, R0 ;  /* 0x00000001ff003819 */ /* 0x000fe40000011400 */
[----:B------:R-:W-:-:S02]  /*0820*/  SEL R4, RZ, 0x1, !P0 ;  /* 0x00000001ff047807 */ /* 0x000fc40004000000 */
[----:B------:R-:W-:Y:S02]  /*0830*/  @P3 ISETP.NE.AND P4, PT, R0, R3, PT ;  /* 0x000000030000320c */ /* 0x000fe40003f85270 */
[----:B------:R-:W-:Y:S02]  /*0840*/  ISETP.LT.U32.AND P0, PT, R9, 0x2, !P6 ;  /* 0x000000020900780c */ /* 0x000fe40007701070 */
[----:B------:R-:W-:Y:S01]  /*0850*/  SEL R4, R4, 0x2, P5 ;  /* 0x0000000204047807 */ /* 0x000fe20002800000 */
[----:B------:R0:W2:Y:S01]  /*0860*/  @!UP1 SYNCS.EXCH.64 URZ, [UR6+0x98], UR4 ;  /* 0x00009804063f95b2 */ /* 0x0000a20008000100 */
[----:B------:R-:W-:Y:S01]  /*0870*/  SEL R7, RZ, 0x1, !P0 ;  /* 0x00000001ff077807 */ /* 0x000fe20004000000 */
[----:B------:R-:W-:Y:S01]  /*0880*/  NOP ;  /* 0x0000000000007918 */ /* 0x000fe20000000000 */
[----:B------:R-:W-:Y:S01]  /*0890*/  @P3 SEL R8, RZ, 0x1, P4 ;  /* 0x00000001ff083807 */ /* 0x000fe20002000000 */
[----:B------:R-:W-:Y:S06]  /*08a0*/  @!P1 BRA `(.L_x_4) ;  /* 0x0000000000089947 */ /* 0x000fec0003800000 */
[----:B-12---:R-:W-:Y:S01]  /*08b0*/  UCGABAR_ARV ;  /* 0x00000000000079c7 */ /* 0x006fe20008000000 */
[----:B------:R-:W-:Y:S05]  /*08c0*/  BRA `(.L_x_5) ;  /* 0x0000000000047947 */ /* 0x000fea0003800000 */
.L_x_4:
[----:B-12---:R-:W-:Y:S01]  /*08d0*/  NOP ;  /* 0x0000000000007918 */ /* 0x006fe20000000000 */
.L_x_5:
[----:B------:R-:W1:Y:S01]  /*08e0*/  LDC R0, c[0x0][0x75c] ;  /* 0x0001d700ff007b82 */ /* 0x000e620000000800 */
[----:B------:R-:W-:Y:S01]  /*08f0*/  IMAD.U32 R2, RZ, RZ, UR8 ;  /* 0x00000008ff027e24 */ /* 0x000fe2000f8e00ff */
[----:B------:R-:W-:Y:S01]  /*0900*/  LOP3.LUT R150, R150, 0xfffff7ff, RZ, 0xc0, !PT ;  /* 0xfffff7ff96967812 */ /* 0x000fe200078ec0ff */
[----:B------:R-:W-:Y:S01]  /*0910*/  IMAD.MOV.U32 R3, RZ, RZ, RZ ;  /* 0x000000ffff037224 */ /* 0x000fe200078e00ff */
[----:B-1----:R-:W-:-:S13]  /*0920*/  ISETP.NE.AND P3, PT, R0, 0x1, PT ;  /* 0x000000010000780c */ /* 0x002fda0003f65270 */
[----:B------:R-:W1:Y:S01]  /*0930*/  @P3 LDC R19, c[0x0][0x10] ;  /* 0x00000400ff133b82 */ /* 0x000e620000000800 */
[----:B------:R-:W-:Y:S01]  /*0940*/  @P3 IMAD.MOV.U32 R11, RZ, RZ, RZ ;  /* 0x000000ffff0b3224 */ /* 0x000fe200078e00ff */
[----:B------:R-:W-:Y:S01]  /*0950*/  @P3 LOP3.LUT R150, R150, 0x800, RZ, 0xfc, !PT ;  /* 0x0000080096963812 */ /* 0x000fe200078efcff */
[----:B------:R-:W-:-:S05]  /*0960*/  @P3 IMAD.MOV.U32 R21, RZ, RZ, RZ ;  /* 0x000000ffff153224 */ /* 0x000fca00078e00ff */
[----:B------:R-:W2:Y:S01]  /*0970*/  @!P3 LDC R17, c[0x0][0xc] ;  /* 0x00000300ff11bb82 */ /* 0x000ea20000000800 */
[----:B0-----:R-:W-:Y:S01]  /*0980*/  ULDC UR4, c[0x0][0xc] ;  /* 0x0000030000047ab9 */ /* 0x001fe20000000800 */
[----:B------:R-:W-:Y:S01]  /*0990*/  ULDC UR5, c[0x0][0x10] ;  /* 0x0000040000057ab9 */ /* 0x000fe20000000800 */
[----:B------:R-:W-:Y:S01]  /*09a0*/  ULDC UR6, c[0x0][0x14] ;  /* 0x0000050000067ab9 */ /* 0x000fe20000000800 */
[----:B------:R-:W-:-:S04]  /*09b0*/  UIMAD.WIDE.U32 UR4, UR4, UR5, URZ ;  /* 0x00000005040472a5 */ /* 0x000fc8000f8e003f */
[----:B------:R-:W-:Y:S02]  /*09c0*/  UIMAD.WIDE.U32 UR32, UR4, UR6, URZ ;  /* 0x00000006042072a5 */ /* 0x000fe4000f8e003f */
[----:B------:R-:W-:-:S04]  /*09d0*/  UIMAD UR4, UR5, UR6, URZ ;  /* 0x00000006050472a4 */ /* 0x000fc8000f8e023f */
[----:B------:R-:W-:Y:S01]  /*09e0*/  UIADD3 UR4, UR33, UR4, URZ ;  /* 0x0000000421047290 */ /* 0x000fe2000fffe03f */
[----:B-1----:R-:W-:-:S04]  /*09f0*/  @P3 IMAD.WIDE.U32 R18, R19, UR8, R10 ;  /* 0x0000000813123c25 */ /* 0x002fc8000f8e000a */
[----:B--2---:R-:W-:-:S04]  /*0a00*/  @!P3 IMAD.WIDE.U32 R16, R10, R17, R2 ;  /* 0x000000110a10b225 */ /* 0x004fc800078e0002 */
[----:B------:R-:W-:Y:S02]  /*0a10*/  @P3 IMAD.MOV.U32 R2, RZ, RZ, R18 ;  /* 0x000000ffff023224 */ /* 0x000fe400078e0012 */
[----:B------:R-:W-:Y:S02]  /*0a20*/  @P3 IMAD.IADD R3, R19, 0x1, R21 ;  /* 0x0000000113033824 */ /* 0x000fe400078e0215 */
[----:B------:R-:W-:Y:S02]  /*0a30*/  @!P3 IMAD.MOV.U32 R2, RZ, RZ, R16 ;  /* 0x000000ffff02b224 */ /* 0x000fe400078e0010 */
[----:B------:R-:W-:Y:S01]  /*0a40*/  @!P3 IMAD.MOV.U32 R3, RZ, RZ, R17 ;  /* 0x000000ffff03b224 */ /* 0x000fe200078e0011 */
[----:B------:R-:W-:Y:S06]  /*0a50*/  @!P1 BRA `(.L_x_6) ;  /* 0x00000000000c9947 */ /* 0x000fec0003800000 */
[----:B------:R-:W-:Y:S01]  /*0a60*/  UCGABAR_WAIT ;  /* 0x0000000000007dc7 */ /* 0x000fe20008000000 */
[----:B------:R-:W-:Y:S01]  /*0a70*/  CCTL.IVALL ;  /* 0x00000000ff00798f */ /* 0x000fe20002000000 */
[----:B------:R-:W-:Y:S05]  /*0a80*/  BRA `(.L_x_7) ;  /* 0x0000000000047947 */ /* 0x000fea0003800000 */
.L_x_6:
[----:B------:R-:W-:Y:S06]  /*0a90*/  BAR.SYNC.DEFER_BLOCKING 0x0 ;  /* 0x0000000000007b1d */ /* 0x000fec0000010000 */
.L_x_7:
[----:B------:R-:W-:Y:S05]  /*0aa0*/  @!P2 BRA `(.L_x_8) ;  /* 0x000000600064a947 */ /* 0x000fea0003800000 */
[----:B------:R-:W-:-:S13]  /*0ab0*/  ISETP.GT.U32.AND P0, PT, R12, 0x1, PT ;  /* 0x000000010c00780c */ /* 0x000fda0003f04070 */
[----:B------:R-:W-:Y:S05]  /*0ac0*/  @P0 EXIT ;  /* 0x000000000000094d */ /* 0x000fea0003800000 */
[----:B------:R-:W-:Y:S01]  /*0ad0*/  ULDC.64 UR6, c[0x0][0x750] ;  /* 0x0001d40000067ab9 */ /* 0x000fe20000000a00 */
[----:B------:R-:W-:Y:S01]  /*0ae0*/  PRMT R16, RZ, 0x7610, R16 ;  /* 0x00007610ff107816 */ /* 0x000fe20000000010 */
[----:B------:R-:W-:Y:S01]  /*0af0*/  IMAD.MOV.U32 R145, RZ, RZ, -0x1 ;  /* 0xffffffffff917424 */ /* 0x000fe200078e00ff */
[----:B------:R-:W-:Y:S01]  /*0b00*/  ISETP.GE.U32.AND P0, PT, R2, UR6, PT ;  /* 0x0000000602007c0c */ /* 0x000fe2000bf06070 */
[----:B------:R-:W-:Y:S02]  /*0b10*/  IMAD.MOV.U32 R12, RZ, RZ, -0x1 ;  /* 0xffffffffff0c7424 */ /* 0x000fe400078e00ff */
[----:B------:R-:W-:Y:S01]  /*0b20*/  IMAD.MOV.U32 R6, RZ, RZ, -0x1 ;  /* 0xffffffffff067424 */ /* 0x000fe200078e00ff */
[----:B------:R-:W-:-:S13]  /*0b30*/  ISETP.GE.U32.AND.EX P0, PT, R3, UR7, PT, P0 ;  /* 0x0000000703007c0c */ /* 0x000fda000bf06100 */
[----:B------:R-:W-:Y:S05]  /*0b40*/  @P0 BRA `(.L_x_9) ;  /* 0x0000000400280947 */ /* 0x000fea0003800000 */
[----:B------:R-:W0:Y:S01]  /*0b50*/  LDC.64 R24, c[0x0][0x728] ;  /* 0x0001ca00ff187b82 */ /* 0x000e220000000a00 */
[----:B------:R-:W-:Y:S02]  /*0b60*/  IMAD.MOV.U32 R16, RZ, RZ, R2 ;  /* 0x000000ffff107224 */ /* 0x000fe400078e0002 */
[----:B------:R-:W-:-:S05]  /*0b70*/  IMAD.MOV.U32 R17, RZ, RZ, R3 ;  /* 0x000000ffff117224 */ /* 0x000fca00078e0003 */
[----:B------:R-:W1:Y:S08]  /*0b80*/  LDC R6, c[0x0][0x730] ;  /* 0x0001cc00ff067b82 */ /* 0x000e700000000800 */
[----:B------:R-:W2:Y:S01]  /*0b90*/  LDC.64 R26, c[0x0][0x720] ;  /* 0x0001c800ff1a7b82 */ /* 0x000ea20000000a00 */
[----:B0-----:R-:W-:-:S04]  /*0ba0*/  ISETP.NE.U32.AND P0, PT, R24, RZ, PT ;  /* 0x000000ff1800720c */ /* 0x001fc80003f05070 */
[----:B------:R-:W-:-:S13]  /*0bb0*/  ISETP.NE.AND.EX P0, PT, R25, RZ, PT, P0 ;  /* 0x000000ff1900720c */ /* 0x000fda0003f05300 */
[----:B-12---:R-:W-:Y:S05]  /*0bc0*/  @!P0 BRA `(.L_x_10) ;  /* 0x0000000000288947 */ /* 0x006fea0003800000 */
[----:B------:R-:W0:Y:S02]  /*0bd0*/  LDC R21, c[0x0][0x734] ;  /* 0x0001cd00ff157b82 */ /* 0x000e240000000800 */
[----:B0-----:R-:W-:-:S05]  /*0be0*/  IADD3 R21, P0, R2, R21, RZ ;  /* 0x0000001502157210 */ /* 0x001fca0007f1e0ff */
[----:B------:R-:W-:-:S04]  /*0bf0*/  IMAD.X R23, RZ, RZ, R3, P0 ;  /* 0x000000ffff177224 */ /* 0x000fc800000e0603 */
[----:B------:R-:W-:-:S04]  /*0c00*/  IMAD.WIDE.U32 R16, R23, R24, RZ ;  /* 0x0000001817107225 */ /* 0x000fc800078e00ff */
[----:B------:R-:W-:-:S04]  /*0c10*/  IMAD.WIDE.U32 R18, P0, R21, R25, R16 ;  /* 0x0000001915127225 */ /* 0x000fc80007800010 */
[----:B------:R-:W-:-:S04]  /*0c20*/  IMAD.WIDE.U32 R16, R21, R24, RZ ;  /* 0x0000001815107225 */ /* 0x000fc800078e00ff */
[----:B------:R-:W-:Y:S01]  /*0c30*/  IMAD.X R21, RZ, RZ, RZ, P0 ;  /* 0x000000ffff157224 */ /* 0x000fe200000e06ff */
[----:B------:R-:W-:Y:S01]  /*0c40*/  IADD3 RZ, P0, R17, R18, RZ ;  /* 0x0000001211ff7210 */ /* 0x000fe20007f1e0ff */
[----:B------:R-:W-:-:S04]  /*0c50*/  IMAD.MOV.U32 R20, RZ, RZ, R19 ;  /* 0x000000ffff147224 */ /* 0x000fc800078e0013 */
[----:B------:R-:W-:-:S08]  /*0c60*/  IMAD.WIDE.U32.X R16, R23, R25, R20, P0 ;  /* 0x0000001917107225 */ /* 0x000fd000000e0414 */
.L_x_10:
[----:B------:R-:W0:Y:S01]  /*0c70*/  LDC.64 R24, c[0x0][0x740] ;  /* 0x0001d000ff187b82 */ /* 0x000e220000000a00 */
[--C-:B------:R-:W-:Y:S01]  /*0c80*/  SHF.R.U64 R30, R16, R6, R17.reuse ;  /* 0x00000006101e7219 */ /* 0x100fe20000001211 */
[----:B------:R-:W-:Y:S01]  /*0c90*/  IMAD R33, R15, R22, R10 ;  /* 0x000000160f217224 */ /* 0x000fe200078e020a */
[----:B------:R-:W-:Y:S02]  /*0ca0*/  SHF.R.U32.HI R6, RZ, R6, R17 ;  /* 0x00000006ff067219 */ /* 0x000fe40000011611 */
[----:B------:R-:W-:-:S03]  /*0cb0*/  IADD3 R11, P0, RZ, -R30, RZ ;  /* 0x8000001eff0b7210 */ /* 0x000fc60007f1e0ff */
[----:B------:R-:W1:Y:S02]  /*0cc0*/  LDC R12, c[0x0][0x718] ;  /* 0x0001c600ff0c7b82 */ /* 0x000e640000000800 */
[----:B------:R-:W-:-:S04]  /*0cd0*/  IMAD.X R17, RZ, RZ, ~R6, P0 ;  /* 0x000000ffff117224 */ /* 0x000fc800000e0e06 */
[-C--:B------:R-:W-:Y:S02]  /*0ce0*/  IMAD R6, R17, R26.reuse, RZ ;  /* 0x0000001a11067224 */ /* 0x080fe400078e02ff */
[----:B------:R-:W2:Y:S01]  /*0cf0*/  LDC R19, c[0x0][0x708] ;  /* 0x0001c200ff137b82 */ /* 0x000ea20000000800 */
[----:B------:R-:W-:-:S04]  /*0d00*/  IMAD.WIDE.U32 R16, R11, R26, R2 ;  /* 0x0000001a0b107225 */ /* 0x000fc800078e0002 */
[----:B------:R-:W-:Y:S02]  /*0d10*/  IMAD R11, R11, R27, R6 ;  /* 0x0000001b0b0b7224 */ /* 0x000fe400078e0206 */
[----:B------:R-:W-:Y:S01]  /*0d20*/  IMAD.MOV.U32 R27, RZ, RZ, 0x1 ;  /* 0x00000001ff1b7424 */ /* 0x000fe200078e00ff */
[----:B------:R-:W3:Y:S01]  /*0d30*/  LDC R20, c[0x0][0x758] ;  /* 0x0001d600ff147b82 */ /* 0x000ee20000000800 */
[----:B0-----:R-:W-:Y:S01]  /*0d40*/  ISETP.NE.U32.AND P0, PT, R24, RZ, PT ;  /* 0x000000ff1800720c */ /* 0x001fe20003f05070 */
[----:B------:R-:W-:Y:S02]  /*0d50*/  IMAD.IADD R11, R17, 0x1, R11 ;  /* 0x00000001110b7824 */ /* 0x000fe400078e020b */
[----:B------:R-:W-:Y:S01]  /*0d60*/  IMAD.MOV.U32 R17, RZ, RZ, -0x1 ;  /* 0xffffffffff117424 */ /* 0x000fe200078e00ff */
[----:B------:R-:W-:-:S03]  /*0d70*/  ISETP.NE.AND.EX P0, PT, R25, RZ, PT, P0 ;  /* 0x000000ff1900720c */ /* 0x000fc60003f05300 */
[----:B------:R-:W0:Y:S01]  /*0d80*/  LDC R145, c[0x0][0x700] ;  /* 0x0001c000ff917b82 */ /* 0x000e220000000800 */
[-CC-:B-1----:R-:W-:Y:S02]  /*0d90*/  SHF.R.U64 R23, R16, R12.reuse, R11.reuse ;  /* 0x0000000c10177219 */ /* 0x182fe4000000120b */
[----:B------:R-:W-:-:S05]  /*0da0*/  SHF.R.U32.HI R6, RZ, R12, R11 ;  /* 0x0000000cff067219 */ /* 0x000fca000001160b */
[----:B------:R-:W1:Y:S01]  /*0db0*/  LDC R26, c[0x0][0x748] ;  /* 0x0001d200ff1a7b82 */ /* 0x000e620000000800 */
[-CC-:B--2---:R-:W-:Y:S02]  /*0dc0*/  SHF.R.U64 R31, R23, R19.reuse, R6.reuse ;  /* 0x00000013171f7219 */ /* 0x184fe40000001206 */
[----:B------:R-:W-:-:S05]  /*0dd0*/  SHF.R.U32.HI R11, RZ, R19, R6 ;  /* 0x00000013ff0b7219 */ /* 0x000fca0000011606 */
[----:B------:R-:W2:Y:S01]  /*0de0*/  LDC R28, c[0x0][0x738] ;  /* 0x0001ce00ff1c7b82 */ /* 0x000ea20000000800 */
[-CC-:B---3--:R-:W-:Y:S02]  /*0df0*/  SHF.R.U64 R22, R31, R20.reuse, R11.reuse ;  /* 0x000000141f167219 */ /* 0x188fe4000000120b */
[-C--:B------:R-:W-:Y:S02]  /*0e00*/  SHF.L.U32 R6, R17, R20.reuse, RZ ;  /* 0x0000001411067219 */ /* 0x080fe400000006ff */
[----:B------:R-:W-:Y:S01]  /*0e10*/  SHF.R.U32.HI R11, RZ, R20, R11 ;  /* 0x00000014ff0b7219 */ /* 0x000fe2000001160b */
[----:B------:R-:W-:Y:S01]  /*0e20*/  IMAD.MOV.U32 R10, RZ, RZ, R22 ;  /* 0x000000ffff0a7224 */ /* 0x000fe200078e0016 */
[----:B------:R-:W-:Y:S01]  /*0e30*/  LOP3.LUT R12, RZ, R6, RZ, 0x33, !PT ;  /* 0x00000006ff0c7212 */ /* 0x000fe200078e33ff */
[----:B------:R-:W3:Y:S01]  /*0e40*/  LDC R29, c[0x0][0x710] ;  /* 0x0001c400ff1d7b82 */ /* 0x000ee20000000800 */
[----:B------:R-:W-:Y:S05]  /*0e50*/  @!P0 BRA `(.L_x_11) ;  /* 0x0000000000288947 */ /* 0x000fea0003800000 */
[----:B------:R-:W4:Y:S02]  /*0e60*/  LDC R15, c[0x0][0x74c] ;  /* 0x0001d300ff0f7b82 */ /* 0x000f240000000800 */
[----:B----4-:R-:W-:-:S05]  /*0e70*/  IADD3 R15, P0, R22, R15, RZ ;  /* 0x0000000f160f7210 */ /* 0x010fca0007f1e0ff */
        /* <DEDUP_REMOVED lines=8> */
.L_x_11:
[----:B-1----:R-:W-:Y:S01]  /*0f00*/  SHF.R.U64 R10, R10, R26, R11 ;  /* 0x0000001a0a0a7219 */ /* 0x002fe2000000120b */
[----:B------:R-:W-:Y:S01]  /*0f10*/  IMAD.MOV.U32 R16, RZ, RZ, 0x1 ;  /* 0x00000001ff107424 */ /* 0x000fe200078e00ff */
[----:B------:R-:W-:Y:S01]  /*0f20*/  LOP3.LUT R11, R31, R12, RZ, 0xc0, !PT ;  /* 0x0000000c1f0b7212 */ /* 0x000fe200078ec0ff */
[----:B0-----:R-:W-:Y:S01]  /*0f30*/  VIADD R12, R145, 0xffffffff ;  /* 0xffffffff910c7836 */ /* 0x001fe20000000000 */
[----:B------:R-:W-:Y:S01]  /*0f40*/  SHF.L.U32 R6, R27, R20, RZ ;  /* 0x000000141b067219 */ /* 0x000fe200000006ff */
[----:B------:R-:W-:Y:S01]  /*0f50*/  IMAD.MOV R15, RZ, RZ, -R10 ;  /* 0x000000ffff0f7224 */ /* 0x000fe200078e0a0a */
[----:B------:R-:W-:Y:S02]  /*0f60*/  SEL R14, R14, R33, !P3 ;  /* 0x000000210e0e7207 */ /* 0x000fe40005800000 */
[----:B------:R-:W-:Y:S01]  /*0f70*/  LOP3.LUT R12, R23, R12, RZ, 0xc0, !PT ;  /* 0x0000000c170c7212 */ /* 0x000fe200078ec0ff */
[----:B------:R-:W-:Y:S02]  /*0f80*/  IMAD R11, R6, R10, R11 ;  /* 0x0000000a060b7224 */ /* 0x000fe400078e020b */
[----:B--2---:R-:W-:-:S02]  /*0f90*/  IMAD R6, R15, R28, R22 ;  /* 0x0000001c0f067224 */ /* 0x004fc400078e0216 */
[----:B---3--:R-:W-:Y:S02]  /*0fa0*/  IMAD R14, R11, R29, R14 ;  /* 0x0000001d0b0e7224 */ /* 0x008fe400078e020e */
[----:B------:R-:W-:Y:S02]  /*0fb0*/  IMAD R145, R6, R145, R12 ;  /* 0x0000009106917224 */ /* 0x000fe400078e020c */
[----:B------:R-:W-:-:S03]  /*0fc0*/  IMAD.MOV.U32 R6, RZ, RZ, R30 ;  /* 0x000000ffff067224 */ /* 0x000fc600078e001e */
[----:B------:R-:W-:Y:S02]  /*0fd0*/  SEL R12, R145, R14, !P3 ;  /* 0x0000000e910c7207 */ /* 0x000fe40005800000 */
[----:B------:R-:W-:-:S07]  /*0fe0*/  SEL R145, R14, R145, !P3 ;  /* 0x000000910e917207 */ /* 0x000fce0005800000 */
.L_x_9:
[----:B------:R-:W-:-:S08]  /*0ff0*/  NOP ;  /* 0x0000000000007918 */ /* 0x000fd00000000000 */
[----:B------:R-:W0:Y:S02]  /*1000*/  USETMAXREG.TRY_ALLOC.CTAPOOL UP0, 0xe8 ;  /* 0x000000e8000079c8 */ /* 0x000e240008000600 */
[----:B0-----:R-:W-:-:S13]  /*1010*/  PLOP3.LUT P0, PT, PT, PT, UP0, 0x80, 0x0 ;  /* 0x000000000000781c */ /* 0x001fda0003f0f008 */
[----:B------:R-:W-:Y:S05]  /*1020*/  @!P0 BRA `(.L_x_9) ;  /* 0xfffffffc00f08947 */ /* 0x000fea000383ffff */
[----:B------:R-:W-:Y:S01]  /*1030*/  ULDC.64 UR6, c[0x0][0x698] ;  /* 0x0001a60000067ab9 */ /* 0x000fe20000000a00 */
[----:B------:R-:W-:Y:S01]  /*1040*/  ULDC.64 UR14, c[0x0][0x208] ;  /* 0x00008200000e7ab9 */ /* 0x000fe20000000a00 */
[----:B------:R-:W-:-:S04]  /*1050*/  ISETP.NE.U32.AND P0, PT, RZ, UR6, PT ;  /* 0x00000006ff007c0c */ /* 0x000fc8000bf05070 */
[----:B------:R-:W-:-:S13]  /*1060*/  ISETP.NE.AND.EX P0, PT, RZ, UR7, PT, P0 ;  /* 0x00000007ff007c0c */ /* 0x000fda000bf05300 */
[----:B------:R-:W-:Y:S05]  /*1070*/  @!P0 BRA `(.L_x_12) ;  /* 0x00000000001c8947 */ /* 0x000fea0003800000 */
[----:B------:R-:W0:Y:S02]  /*1080*/  LDC.64 R10, c[0x0][0x698] ;  /* 0x0001a600ff0a7b82 */ /* 0x000e240000000a00 */
[----:B0-----:R-:W2:Y:S02]  /*1090*/  LDG.E.64 R10, desc[UR14][R10.64] ;  /* 0x0000000e0a0a7981 */ /* 0x001ea4000c1e1b00 */
[----:B--2---:R-:W-:-:S04]  /*10a0*/  ISETP.NE.U32.AND P0, PT, R10, RZ, PT ;  /* 0x000000ff0a00720c */ /* 0x004fc80003f05070 */
[----:B------:R-:W-:-:S13]  /*10b0*/  ISETP.NE.AND.EX P0, PT, R11, RZ, PT, P0 ;  /* 0x000000ff0b00720c */ /* 0x000fda0003f05300 */
[----:B------:R-:W-:Y:S05]  /*10c0*/  @!P0 BRA `(.L_x_12) ;  /* 0x0000000000088947 */ /* 0x000fea0003800000 */
[----:B------:R0:W5:Y:S01]  /*10d0*/  LD.E R132, desc[UR14][R10.64] ;  /* 0x0000000e0a847980 */ /* 0x000162000c101900 */
[----:B------:R-:W-:Y:S05]  /*10e0*/  BRA `(.L_x_13) ;  /* 0x0000000000207947 */ /* 0x000fea0003800000 */
.L_x_12:
[----:B------:R-:W-:Y:S02]  /*10f0*/  ULDC.64 UR6, c[0x0][0x688] ;  /* 0x0001a20000067ab9 */ /* 0x000fe40000000a00 */
[----:B------:R-:W-:-:S04]  /*1100*/  ISETP.NE.U32.AND P0, PT, RZ, UR6, PT ;  /* 0x00000006ff007c0c */ /* 0x000fc8000bf05070 */
[----:B------:R-:W-:-:S13]  /*1110*/  ISETP.NE.AND.EX P0, PT, RZ, UR7, PT, P0 ;  /* 0x00000007ff007c0c */ /* 0x000fda000bf05300 */
[----:B------:R-:W-:Y:S05]  /*1120*/  @!P0 BRA `(.L_x_14) ;  /* 0x00000000000c8947 */ /* 0x000fea0003800000 */
[----:B------:R-:W0:Y:S02]  /*1130*/  LDC.64 R132, c[0x0][0x688] ;  /* 0x0001a200ff847b82 */ /* 0x000e240000000a00 */
[----:B0-----:R1:W5:Y:S01]  /*1140*/  LDG.E R132, desc[UR14][R132.64] ;  /* 0x0000000e84847981 */ /* 0x001362000c1e1900 */
[----:B------:R-:W-:Y:S05]  /*1150*/  BRA `(.L_x_13) ;  /* 0x0000000000047947 */ /* 0x000fea0003800000 */
.L_x_14:
[----:B------:R-:W2:Y:S02]  /*1160*/  LDC R132, c[0x0][0x680] ;  /* 0x0001a000ff847b82 */ /* 0x000ea40000000800 */
.L_x_13:
[----:B------:R-:W-:Y:S02]  /*1170*/  ULDC.64 UR6, c[0x0][0x6a0] ;  /* 0x0001a80000067ab9 */ /* 0x000fe40000000a00 */
[----:B------:R-:W-:-:S04]  /*1180*/  ISETP.NE.U32.AND P0, PT, RZ, UR6, PT ;  /* 0x00000006ff007c0c */ /* 0x000fc8000bf05070 */
[----:B------:R-:W-:-:S13]  /*1190*/  ISETP.NE.AND.EX P0, PT, RZ, UR7, PT, P0 ;  /* 0x00000007ff007c0c */ /* 0x000fda000bf05300 */
[----:B------:R-:W-:Y:S05]  /*11a0*/  @!P0 BRA `(.L_x_15) ;  /* 0x00000000001c8947 */ /* 0x000fea0003800000 */
[----:B0-----:R-:W0:Y:S02]  /*11b0*/  LDC.64 R10, c[0x0][0x6a0] ;  /* 0x0001a800ff0a7b82 */ /* 0x001e240000000a00 */
[----:B0-----:R-:W3:Y:S02]  /*11c0*/  LDG.E.64 R10, desc[UR14][R10.64] ;  /* 0x0000000e0a0a7981 */ /* 0x001ee4000c1e1b00 */
[----:B---3--:R-:W-:-:S04]  /*11d0*/  ISETP.NE.U32.AND P0, PT, R10, RZ, PT ;  /* 0x000000ff0a00720c */ /* 0x008fc80003f05070 */
[----:B------:R-:W-:-:S13]  /*11e0*/  ISETP.NE.AND.EX P0, PT, R11, RZ, PT, P0 ;  /* 0x000000ff0b00720c */ /* 0x000fda0003f05300 */
[----:B------:R-:W-:Y:S05]  /*11f0*/  @!P0 BRA `(.L_x_15) ;  /* 0x0000000000088947 */ /* 0x000fea0003800000 */
[----:B-1----:R0:W5:Y:S01]  /*1200*/  LD.E R133, desc[UR14][R10.64] ;  /* 0x0000000e0a857980 */ /* 0x002162000c101900 */
[----:B------:R-:W-:Y:S05]  /*1210*/  BRA `(.L_x_16) ;  /* 0x0000000000207947 */ /* 0x000fea0003800000 */
.L_x_15:
[----:B------:R-:W-:Y:S02]  /*1220*/  ULDC.64 UR6, c[0x0][0x690] ;  /* 0x0001a40000067ab9 */ /* 0x000fe40000000a00 */
[----:B------:R-:W-:-:S04]  /*1230*/  ISETP.NE.U32.AND P0, PT, RZ, UR6, PT ;  /* 0x00000006ff007c0c */ /* 0x000fc8000bf05070 */
[----:B------:R-:W-:-:S13]  /*1240*/  ISETP.NE.AND.EX P0, PT, RZ, UR7, PT, P0 ;  /* 0x00000007ff007c0c */ /* 0x000fda000bf05300 */
[----:B------:R-:W-:Y:S05]  /*1250*/  @!P0 BRA `(.L_x_17) ;  /* 0x00000000000c8947 */ /* 0x000fea0003800000 */
[----:B0-----:R-:W1:Y:S02]  /*1260*/  LDC.64 R10, c[0x0][0x690] ;  /* 0x0001a400ff0a7b82 */ /* 0x001e640000000a00 */
[----:B-1----:R1:W5:Y:S01]  /*1270*/  LDG.E R133, desc[UR14][R10.64] ;  /* 0x0000000e0a857981 */ /* 0x002362000c1e1900 */
[----:B------:R-:W-:Y:S05]  /*1280*/  BRA `(.L_x_16) ;  /* 0x0000000000047947 */ /* 0x000fea0003800000 */
.L_x_17:
[----:B-1----:R-:W3:Y:S02]  /*1290*/  LDC R133, c[0x0][0x684] ;  /* 0x0001a100ff857b82 */ /* 0x002ee40000000800 */
.L_x_16:
[----:B------:R-:W-:-:S13]  /*12a0*/  LOP3.LUT P0, RZ, R16, 0xff, RZ, 0xc0, !PT ;  /* 0x000000ff10ff7812 */ /* 0x000fda000780c0ff */
[----:B------:R-:W-:Y:S05]  /*12b0*/  @!P0 EXIT ;  /* 0x000000000000894d */ /* 0x000fea0003800000 */
[----:B------:R-:W4:Y:S01]  /*12c0*/  LDC.64 R134, c[0x0][0x288] ;  /* 0x0000a200ff867b82 */ /* 0x000f220000000a00 */
[C---:B01----:R-:W-:Y:S01]  /*12d0*/  IMAD.SHL.U32 R11, R136.reuse, 0x40, RZ ;  /* 0x00000040880b7824 */ /* 0x043fe200078e00ff */
[----:B------:R-:W-:Y:S01]  /*12e0*/  SHF.R.U32.HI R15, RZ, 0x5, R5 ;  /* 0x00000005ff0f7819 */ /* 0x000fe20000011605 */
[----:B------:R-:W-:Y:S01]  /*12f0*/  IMAD.SHL.U32 R5, R136, 0x400, RZ ;  /* 0x0000040088057824 */ /* 0x000fe200078e00ff */
[----:B------:R-:W-:Y:S01]  /*1300*/  SHF.R.U32.HI R10, RZ, 0x2, R136 ;  /* 0x00000002ff0a7819 */ /* 0x000fe20000011688 */
[----:B------:R-:W-:Y:S01]  /*1310*/  ULDC.64 UR6, c[0x0][0x6c8] ;  /* 0x0001b20000067ab9 */ /* 0x000fe20000000a00 */
[----:B------:R-:W-:Y:S01]  /*1320*/  LOP3.LUT R14, R11, 0x3800, RZ, 0xc0, !PT ;  /* 0x000038000b0e7812 */ /* 0x000fe200078ec0ff */
[----:B------:R-:W-:Y:S01]  /*1330*/  IMAD.SHL.U32 R11, R15, 0x10, RZ ;  /* 0x000000100f0b7824 */ /* 0x000fe200078e00ff */
[----:B------:R-:W0:Y:S01]  /*1340*/  LDC R17, c[0x0][0x758] ;  /* 0x0001d600ff117b82 */ /* 0x000e220000000800 */
[----:B------:R-:W-:Y:S01]  /*1350*/  LOP3.LUT R10, R10, 0x7, RZ, 0xc0, !PT ;  /* 0x000000070a0a7812 */ /* 0x000fe200078ec0ff */
[----:B------:R-:W-:Y:S01]  /*1360*/  USHF.L.U64.HI UR5, UR6, 0x3, UR7 ;  /* 0x0000000306057899 */ /* 0x000fe20008010207 */
[----:B------:R-:W-:Y:S01]  /*1370*/  LOP3.LUT R14, R14, 0x400, R5, 0xf8, !PT ;  /* 0x000004000e0e7812 */ /* 0x000fe200078ef805 */
[C---:B------:R-:W-:Y:S01]  /*1380*/  IMAD.SHL.U32 R5, R136.reuse, 0x20, RZ ;  /* 0x0000002088057824 */ /* 0x040fe200078e00ff */
[--C-:B------:R-:W-:Y:S01]  /*1390*/  LOP3.LUT R16, R11, 0xfffffff0, R10.reuse, 0xe2, !PT ;  /* 0xfffffff00b107812 */ /* 0x100fe200078ee20a */
[----:B------:R-:W-:Y:S01]  /*13a0*/  IMAD R18, R15, -0x10, -R10 ;  /* 0xfffffff00f127824 */ /* 0x000fe200078e0a0a */
[C---:B------:R-:W-:Y:S01]  /*13b0*/  LOP3.LUT R15, R13.reuse, 0x1, RZ, 0xc0, !PT ;  /* 0x000000010d0f7812 */ /* 0x040fe200078ec0ff */
[----:B------:R-:W-:Y:S01]  /*13c0*/  IMAD.SHL.U32 R11, R136, 0x10, RZ ;  /* 0x00000010880b7824 */ /* 0x000fe200078e00ff */
[----:B------:R-:W-:Y:S01]  /*13d0*/  LOP3.LUT R14, R14, 0x380, R5, 0xf8, !PT ;  /* 0x000003800e0e7812 */ /* 0x000fe200078ef805 */
[----:B------:R-:W-:Y:S01]  /*13e0*/  IMAD.SHL.U32 R5, R13, 0x40, RZ ;  /* 0x000000400d057824 */ /* 0x000fe200078e00ff */
[----:B------:R-:W-:Y:S01]  /*13f0*/  LOP3.LUT R13, R136, 0x3, RZ, 0xc0, !PT ;  /* 0x00000003880d7812 */ /* 0x000fe200078ec0ff */
[----:B------:R-:W-:Y:S01]  /*1400*/  IMAD R15, R15, -0x40, R18 ;  /* 0xffffffc00f0f7824 */ /* 0x000fe200078e0212 */
[----:B------:R-:W-:Y:S01]  /*1410*/  LOP3.LUT R14, R14, 0x20, R11, 0xf8, !PT ;  /* 0x000000200e0e7812 */ /* 0x000fe200078ef80b */
[----:B------:R-:W-:Y:S01]  /*1420*/  IMAD.MOV.U32 R18, RZ, RZ, 0x1 ;  /* 0x00000001ff127424 */ /* 0x000fe200078e00ff */
[----:B------:R-:W-:Y:S01]  /*1430*/  LOP3.LUT R5, R16, 0x40, R5, 0xf8, !PT ;  /* 0x0000004010057812 */ /* 0x000fe200078ef805 */
[----:B----4-:R-:W-:Y:S01]  /*1440*/  VIADD R10, R135, 0x7f ;  /* 0x0000007f870a7836 */ /* 0x010fe20000000000 */
[C---:B------:R-:W-:Y:S01]  /*1450*/  LOP3.LUT R139, R136.reuse, 0x80, RZ, 0xc0, !PT ;  /* 0x00000080888b7812 */ /* 0x040fe200078ec0ff */
[----:B------:R-:W-:Y:S01]  /*1460*/  IMAD.MOV.U32 R16, RZ, RZ, -0x1 ;  /* 0xffffffffff107424 */ /* 0x000fe200078e00ff */
[----:B------:R-:W-:Y:S01]  /*1470*/  ULDC UR7, c[0x0][0x284] ;  /* 0x0000a10000077ab9 */ /* 0x000fe20000000800 */
[----:B------:R-:W-:Y:S01]  /*1480*/  IMAD R134, R13, -0x2, R134 ;  /* 0xfffffffe0d867824 */ /* 0x000fe200078e0286 */
[----:B------:R-:W-:Y:S01]  /*1490*/  SHF.R.S32.HI R11, RZ, 0x1f, R10 ;  /* 0x0000001fff0b7819 */ /* 0x000fe2000001140a */
[----:B------:R-:W-:Y:S01]  /*14a0*/  IMAD.SHL.U32 R136, R136, 0x2, RZ ;  /* 0x0000000288887824 */ /* 0x000fe200078e00ff */
[----:B------:R-:W-:Y:S01]  /*14b0*/  LOP3.LUT R164, R4, 0x1, RZ, 0xfc, !PT ;  /* 0x0000000104a47812 */ /* 0x000fe200078efcff */
[----:B------:R-:W-:Y:S01]  /*14c0*/  IMAD.MOV.U32 R138, RZ, RZ, RZ ;  /* 0x000000ffff8a7224 */ /* 0x000fe200078e00ff */
[----:B------:R-:W-:Y:S01]  /*14d0*/  LEA.HI R11, R11, R10, RZ, 0x7 ;  /* 0x0000000a0b0b7211 */ /* 0x000fe200078f38ff */
[----:B------:R-:W-:Y:S01]  /*14e0*/  IMAD.MOV.U32 R140, RZ, RZ, RZ ;  /* 0x000000ffff8c7224 */ /* 0x000fe200078e00ff */
[-C--:B0-----:R-:W-:Y:S01]  /*14f0*/  SHF.L.U32 R16, R16, R17.reuse, RZ ;  /* 0x0000001110107219 */ /* 0x081fe200000006ff */
[----:B------:R-:W-:Y:S01]  /*1500*/  VIADD R142, R15, UR7 ;  /* 0x000000070f8e7c36 */ /* 0x000fe20008000000 */
[----:B------:R-:W-:Y:S01]  /*1510*/  SHF.R.S32.HI R137, RZ, 0x7, R11 ;  /* 0x00000007ff897819 */ /* 0x000fe2000001140b */
[----:B------:R-:W-:Y:S01]  /*1520*/  USHF.L.U32 UR6, UR6, 0x3, URZ ;  /* 0x0000000306067899 */ /* 0x000fe2000800063f */
[----:B------:R-:W-:-:S02]  /*1530*/  SHF.L.U32 R135, R18, R17, RZ ;  /* 0x0000001112877219 */ /* 0x000fc400000006ff */
[----:B------:R-:W-:Y:S02]  /*1540*/  VIMNMX R144, RZ, R137, PT ;  /* 0x00000089ff907248 */ /* 0x000fe40003fe0100 */
[----:B------:R-:W-:Y:S02]  /*1550*/  SHF.R.U32.HI R139, RZ, 0x7, R139 ;  /* 0x00000007ff8b7819 */ /* 0x000fe4000001168b */
[----:B------:R-:W-:Y:S01]  /*1560*/  LOP3.LUT R141, RZ, R16, RZ, 0x33, !PT ;  /* 0x00000010ff8d7212 */ /* 0x000fe200078e33ff */
[----:B------:R-:W-:Y:S01]  /*1570*/  IMAD.IADD R144, R137, 0x1, -R144 ;  /* 0x0000000189907824 */ /* 0x000fe200078e0a90 */
[----:B------:R-:W-:-:S07]  /*1580*/  SHF.R.U32.HI R143, RZ, 0x3, R14 ;  /* 0x00000003ff8f7819 */ /* 0x000fce000001160e */
.L_x_142:
[----:B0-----:R-:W0:Y:S01]  /*1590*/  SHFL.IDX PT, R10, R139, RZ, 0x1f ;  /* 0x00001fff8b0a7589 */ /* 0x001e2200000e0000 */
[----:B-1----:R-:W1:Y:S01]  /*15a0*/  S2UR UR10, SR_CgaCtaId ;  /* 0x00000000000a79c3 */ /* 0x002e620000008800 */
[----:B------:R-:W-:Y:S01]  /*15b0*/  ISETP.GE.AND P0, PT, R144, 0x1, PT ;  /* 0x000000019000780c */ /* 0x000fe20003f06270 */
[----:B------:R-:W-:Y:S01]  /*15c0*/  UMOV UR9, 0x400 ;  /* 0x0000040000097882 */ /* 0x000fe20000000000 */
[----:B------:R-:W-:Y:S02]  /*15d0*/  CS2R R56, SRZ ;  /* 0x0000000000387805 */ /* 0x000fe4000001ff00 */
[----:B------:R-:W-:Y:S02]  /*15e0*/  CS2R R58, SRZ ;  /* 0x00000000003a7805 */ /* 0x000fe4000001ff00 */
[----:B------:R-:W-:Y:S02]  /*15f0*/  CS2R R60, SRZ ;  /* 0x00000000003c7805 */ /* 0x000fe4000001ff00 */
[----:B------:R-:W-:-:S02]  /*1600*/  CS2R R62, SRZ ;  /* 0x00000000003e7805 */ /* 0x000fc4000001ff00 */
[----:B------:R-:W-:Y:S02]  /*1610*/  CS2R R64, SRZ ;  /* 0x0000000000407805 */ /* 0x000fe4000001ff00 */
[----:B------:R-:W-:Y:S02]  /*1620*/  CS2R R66, SRZ ;  /* 0x0000000000427805 */ /* 0x000fe4000001ff00 */
        /* <DEDUP_REMOVED lines=14> */
[----:B0-----:R-:W-:Y:S01]  /*1710*/  R2UR UR7, R10 ;  /* 0x000000000a0772ca */ /* 0x001fe200000e0000 */
[----:B-1----:R-:W-:Y:S01]  /*1720*/  ULEA UR9, UR10, UR9, 0x18 ;  /* 0x000000090a097291 */ /* 0x002fe2000f8ec03f */
        /* <DEDUP_REMOVED lines=10> */
[----:B------:R-:W-:Y:S01]  /*17d0*/  CS2R R52, SRZ ;  /* 0x0000000000347805 */ /* 0x000fe2000001ff00 */
[----:B------:R-:W-:Y:S01]  /*17e0*/  ULEA.HI UR8, UR7, UR7, URZ, 0x1 ;  /* 0x0000000707087291 */ /* 0x000fe2000f8f083f */
[----:B------:R-:W-:-:S03]  /*17f0*/  CS2R R54, SRZ ;  /* 0x0000000000367805 */ /* 0x000fc6000001ff00 */
[----:B------:R-:W-:-:S04]  /*1800*/  ULOP3.LUT UR8, UR8, 0xffffe, URZ, 0xc0, !UPT ;  /* 0x000ffffe08087892 */ /* 0x000fc8000f8ec03f */
[----:B------:R-:W-:-:S04]  /*1810*/  UIADD3 UR8, UR7, -UR8, URZ ;  /* 0x8000000807087290 */ /* 0x000fc8000fffe03f */
[----:B------:R-:W-:Y:S01]  /*1820*/  ULEA UR8, UR8, UR9, 0xc ;  /* 0x0000000908087291 */ /* 0x000fe2000f8e603f */
[----:B---34-:R-:W-:Y:S11]  /*1830*/  @!P0 BRA `(.L_x_18) ;  /* 0x00000004002c8947 */ /* 0x018ff60003800000 */
[----:B------:R-:W-:Y:S01]  /*1840*/  UIADD3 UR8, UR8, 0x180, URZ ;  /* 0x0000018008087890 */ /* 0x000fe2000fffe03f */
[----:B------:R-:W-:Y:S01]  /*1850*/  R2UR UR7, R140 ;  /* 0x000000008c0772ca */ /* 0x000fe200000e0000 */
[----:B------:R-:W-:Y:S01]  /*1860*/  IMAD.MOV.U32 R10, RZ, RZ, R144 ;  /* 0x000000ffff0a7224 */ /* 0x000fe200078e0090 */
[----:B------:R-:W-:Y:S01]  /*1870*/  UPLOP3.LUT UP0, UPT, UPT, UPT, UPT, 0x40, 0x0 ;  /* 0x000000000000789c */ /* 0x000fe20003f0e870 */
[----:B------:R-:W-:Y:S01]  /*1880*/  IMAD.MOV.U32 R11, RZ, RZ, R138 ;  /* 0x000000ffff0b7224 */ /* 0x000fe200078e008a */
[----:B------:R-:W-:Y:S01]  /*1890*/  USHF.R.U32.HI UR8, URZ, 0x4, UR8 ;  /* 0x000000043f087899 */ /* 0x000fe20008011608 */
[----:B------:R-:W-:-:S03]  /*18a0*/  IMAD.MOV.U32 R13, RZ, RZ, R140 ;  /* 0x000000ffff0d7224 */ /* 0x000fc600078e008c */
[----:B------:R-:W-:-:S04]  /*18b0*/  ULOP3.LUT UR8, UR8, 0x3fff, URZ, 0xc0, !UPT ;  /* 0x00003fff08087892 */ /* 0x000fc8000f8ec03f */
[----:B------:R-:W-:-:S12]  /*18c0*/  ULOP3.LUT UR16, UR8, 0x10000, URZ, 0xfc, !UPT ;  /* 0x0001000008107892 */ /* 0x000fd8000f8efc3f */
.L_x_25:
[----:B------:R-:W-:-:S13]  /*18d0*/  ISETP.NE.AND P1, PT, R164, 0x3, PT ;  /* 0x00000003a400780c */ /* 0x000fda0003f25270 */
[----:B01----:R-:W-:Y:S05]  /*18e0*/  @!P1 BRA `(.L_x_19) ;  /* 0x0000000000049947 */ /* 0x003fea0003800000 */
[----:B------:R-:W-:Y:S01]  /*18f0*/  BPT.TRAP 0x1 ;  /* 0x000000040000795c */ /* 0x000fe20000300000 */
.L_x_19:
[----:B------:R-:W0:Y:S01]  /*1900*/  S2UR UR9, SR_CgaCtaId ;  /* 0x00000000000979c3 */ /* 0x000e220000008800 */
[----:B------:R-:W-:Y:S01]  /*1910*/  UMOV UR8, 0x400 ;  /* 0x0000040000087882 */ /* 0x000fe20000000000 */
[----:B------:R-:W-:Y:S01]  /*1920*/  SHF.L.U32 R15, R11, 0x1f, RZ ;  /* 0x0000001f0b0f7819 */ /* 0x000fe200000006ff */
[----:B0-----:R-:W-:-:S04]  /*1930*/  ULEA UR17, UR9, UR8, 0x18 ;  /* 0x0000000809117291 */ /* 0x001fc8000f8ec03f */
[----:B------:R-:W-:-:S09]  /*1940*/  ULEA UR8, UR7, UR17, 0x3 ;  /* 0x0000001107087291 */ /* 0x000fd2000f8e183f */
[----:B------:R0:W1:Y:S01]  /*1950*/  SYNCS.PHASECHK.TRANS64.TRYWAIT P0, [UR8], R15 ;  /* 0x0000000fff0075a7 */ /* 0x0000620008000148 */
[----:B------:R-:W-:Y:S05]  /*1960*/  @!P1 BRA `(.L_x_20) ;  /* 0x0000000000049947 */ /* 0x000fea0003800000 */
[----:B------:R-:W-:Y:S01]  /*1970*/  BPT.TRAP 0x1 ;  /* 0x000000040000795c */ /* 0x000fe20000300000 */
.L_x_20:
[----:B------:R-:W-:-:S04]  /*1980*/  IMAD.U32 R14, RZ, RZ, UR7 ;  /* 0x00000007ff0e7e24 */ /* 0x000fc8000f8e00ff */
[----:B------:R-:W-:Y:S01]  /*1990*/  IMAD R14, R14, 0x1000, R143 ;  /* 0x000010000e0e7824 */ /* 0x000fe200078e028f */
[----:B-1----:R-:W-:Y:S06]  /*19a0*/  @P0 BRA `(.L_x_21) ;  /* 0x0000000000080947 */ /* 0x002fec0003800000 */
[----:B------:R-:W1:Y:S02]  /*19b0*/  SYNCS.PHASECHK.TRANS64.TRYWAIT P0, [UR8], R15 ;  /* 0x0000000fff0075a7 */ /* 0x000e640008000148 */
[----:B-1----:R-:W-:Y:S05]  /*19c0*/  @!P0 BRA `(.L_x_22) ;  /* 0x0000006800bc8947 */ /* 0x002fea0003800000 */
.L_x_21:
[----:B------:R-:W-:Y:S01]  /*19d0*/  LDS R88, [R14+UR17+0x30180] ;  /* 0x030180110e587984 */ /* 0x000fe20008000800 */
[----:B------:R-:W-:Y:S02]  /*19e0*/  UIADD3 UR8, UR17, 0x20180, URZ ;  /* 0x0002018011087890 */ /* 0x000fe4000fffe03f */
[----:B------:R-:W-:Y:S01]  /*19f0*/  ULEA UR13, UR7, UR16, 0xa ;  /* 0x00000010070d7291 */ /* 0x000fe2000f8e503f */
[----:B------:R-:W-:Y:S01]  /*1a00*/  LDS R89, [R14+UR17+0x30980] ;  /* 0x030980110e597984 */ /* 0x000fe20008000800 */
[----:B------:R-:W-:Y:S01]  /*1a10*/  USHF.R.U32.HI UR8, URZ, 0x4, UR8 ;  /* 0x000000043f087899 */ /* 0x000fe20008011608 */
[----:B------:R-:W-:Y:S02]  /*1a20*/  UMOV UR9, 0x80000020 ;  /* 0x8000002000097882 */ /* 0x000fe40000000000 */
[----:B------:R-:W-:Y:S01]  /*1a30*/  LDS R90, [R14+UR17+0x30188] ;  /* 0x030188110e5a7984 */ /* 0x000fe20008000800 */
[----:B------:R-:W-:Y:S01]  /*1a40*/  ULOP3.LUT UR8, UR8, 0x3fff, URZ, 0xc0, !UPT ;  /* 0x00003fff08087892 */ /* 0x000fe2000f8ec03f */
[----:B------:R-:W-:-:S02]  /*1a50*/  UMOV UR11, 0x40000040 ;  /* 0x40000040000b7882 */ /* 0x000fc40000000000 */
[----:B------:R-:W4:Y:S01]  /*1a60*/  LDS R91, [R14+UR17+0x30988] ;  /* 0x030988110e5b7984 */ /* 0x000f220008000800 */
[----:B------:R-:W-:-:S04]  /*1a70*/  ULOP3.LUT UR8, UR8, 0x10000, URZ, 0xfc, !UPT ;  /* 0x0001000008087892 */ /* 0x000fc8000f8efc3f */
[----:B------:R-:W-:-:S03]  /*1a80*/  ULEA UR12, UR7, UR8, 0x9 ;  /* 0x00000008070c7291 */ /* 0x000fc6000f8e483f */
[----:B------:R-:W-:-:S04]  /*1a90*/  UMOV UR8, UR13 ;  /* 0x0000000d00087c82 */ /* 0x000fc80008000000 */
[----:B------:R-:W-:Y:S01]  /*1aa0*/  UMOV UR10, UR12 ;  /* 0x0000000c000a7c82 */ /* 0x000fe20008000000 */
[----:B----4-:R-:W-:-:S06]  /*1ab0*/  WARPGROUP.ARRIVE ;  /* 0x00000000000079c5 */ /* 0x010fcc0000000000 */
[----:B------:R-:W-:Y:S01]  /*1ac0*/  IGMMA.SP.64x64x64.S8.S8 R56, gdesc[UR8], R56, UP0, R88 ;  /* 0x02005800083879f1 */ /* 0x000fe2000bf41238 */
[----:B------:R-:W-:Y:S01]  /*1ad0*/  UIADD3 UR8, UR13, 0x200, URZ ;  /* 0x000002000d087890 */ /* 0x000fe2000fffe03f */
[----:B------:R-:W-:-:S08]  /*1ae0*/  UMOV UR9, 0x80000020 ;  /* 0x8000002000097882 */ /* 0x000fd00000000000 */
[----:B------:R-:W-:Y:S01]  /*1af0*/  IGMMA.SP.64x64x64.S8.S8 R24, gdesc[UR8], R24, UP0, R89 ;  /* 0x02005900081879f1 */ /* 0x000fe2000bf41218 */
[----:B------:R-:W-:Y:S02]  /*1b00*/  UIADD3 UR8, UR13, 0x2, URZ ;  /* 0x000000020d087890 */ /* 0x000fe4000fffe03f */
[----:B------:R-:W-:Y:S01]  /*1b10*/  UIADD3 UR10, UR12, 0x4, URZ ;  /* 0x000000040c0a7890 */ /* 0x000fe2000fffe03f */
[----:B------:R-:W-:Y:S01]  /*1b20*/  UMOV UR9, 0x80000020 ;  /* 0x8000002000097882 */ /* 0x000fe20000000000 */
[----:B------:R-:W-:-:S07]  /*1b30*/  UMOV UR11, 0x40000040 ;  /* 0x40000040000b7882 */ /* 0x000fce0000000000 */
[----:B------:R-:W-:Y:S01]  /*1b40*/  IGMMA.SP.64x64x64.S8.S8 R56, gdesc[UR8], R56, R90 ;  /* 0x02005a00083879f1 */ /* 0x000fe20008741238 */
[----:B------:R-:W-:Y:S01]  /*1b50*/  UIADD3 UR8, UR13, 0x202, URZ ;  /* 0x000002020d087890 */ /* 0x000fe2000fffe03f */
[----:B------:R-:W-:-:S08]  /*1b60*/  UMOV UR9, 0x80000020 ;  /* 0x8000002000097882 */ /* 0x000fd00000000000 */
[----:B------:R-:W-:Y:S03]  /*1b70*/  IGMMA.SP.64x64x64.S8.S8 R24, gdesc[UR8], R24, R91, gsb0 ;  /* 0x02005b00081879f1 */ /* 0x000fe60008041218 */
[----:B------:R-:W-:Y:S02]  /*1b80*/  WARPGROUP.DEPBAR.LE gsb0, 0x0 ;  /* 0x00008000000079c5 */ /* 0x000fe40000010000 */
[----:B------:R-:W-:Y:S05]  /*1b90*/  @!P1 BRA `(.L_x_23) ;  /* 0x0000000000049947 */ /* 0x000fea0003800000 */
[----:B------:R-:W-:Y:S01]  /*1ba0*/  BPT.TRAP 0x1 ;  /* 0x000000040000795c */ /* 0x000fe20000300000 */
.L_x_23:
[----:B------:R-:W-:-:S13]  /*1bb0*/  LOP3.LUT P0, RZ, R8, R7, RZ, 0xc0, !PT ;  /* 0x0000000708ff7212 */ /* 0x000fda000780c0ff */
[----:B------:R-:W-:-:S05]  /*1bc0*/  @P0 LEA R14, R13, UR17, 0x3 ;  /* 0x000000110d0e0c11 */ /* 0x000fca000f8e18ff */
[----:B------:R-:W-:-:S05]  /*1bd0*/  @P0 VIADD R14, R14, 0x40 ;  /* 0x000000400e0e0836 */ /* 0x000fca0000000000 */
[----:B------:R-:W-:-:S04]  /*1be0*/  @P0 PRMT R14, R9, 0x654, R14 ;  /* 0x00000654090e0816 */ /* 0x000fc8000000000e */
[----:B------:R4:W-:Y:S01]  /*1bf0*/  @P0 SYNCS.ARRIVE.TRANS64.RED.A1T0 RZ, [R14+URZ], RZ ;  /* 0x000000ff0eff09a7 */ /* 0x0009e2000810043f */
[----:B------:R-:W-:-:S13]  /*1c00*/  ISETP.GT.U32.AND P0, PT, R4, 0x1, PT ;  /* 0x000000010400780c */ /* 0x000fda0003f04070 */
[----:B----4-:R-:W-:Y:S05]  /*1c10*/  @P0 BRA `(.L_x_24) ;  /* 0x0000000000040947 */ /* 0x010fea0003800000 */
[----:B------:R-:W-:Y:S01]  /*1c20*/  BPT.TRAP 0x1 ;  /* 0x000000040000795c */ /* 0x000fe20000300000 */
.L_x_24:
[----:B------:R-:W-:Y:S01]  /*1c30*/  UIADD3 UR7, UR7, 0x1, URZ ;  /* 0x0000000107077890 */ /* 0x000fe2000fffe03f */
[C---:B------:R-:W-:Y:S01]  /*1c40*/  ISETP.GT.AND P1, PT, R10.reuse, 0x1, PT ;  /* 0x000000010a00780c */ /* 0x040fe20003f24270 */
[----:B------:R-:W-:Y:S02]  /*1c50*/  VIADD R13, R13, 0x1 ;  /* 0x000000010d0d7836 */ /* 0x000fe40000000000 */
[----:B------:R-:W-:Y:S01]  /*1c60*/  UISETP.NE.AND UP0, UPT, UR7, 0x8, UPT ;  /* 0x000000080700788c */ /* 0x000fe2000bf05270 */
[----:B------:R-:W-:Y:S02]  /*1c70*/  VIADD R10, R10, 0xffffffff ;  /* 0xffffffff0a0a7836 */ /* 0x000fe40000000000 */
[C---:B------:R-:W-:Y:S01]  /*1c80*/  ISETP.NE.AND P0, PT, R13.reuse, 0x8, PT ;  /* 0x000000080d00780c */ /* 0x040fe20003f05270 */
[----:B------:R-:W-:Y:S02]  /*1c90*/  USEL UR8, URZ, 0x1, UP0 ;  /* 0x000000013f087887 */ /* 0x000fe40008000000 */
[----:B------:R-:W-:Y:S01]  /*1ca0*/  USEL UR7, UR7, URZ, UP0 ;  /* 0x0000003f07077287 */ /* 0x000fe20008000000 */
[----:B------:R-:W-:Y:S01]  /*1cb0*/  SEL R13, R13, RZ, P0 ;  /* 0x000000ff0d0d7207 */ /* 0x000fe20000000000 */
[----:B------:R-:W-:-:S02]  /*1cc0*/  UPLOP3.LUT UP0, UPT, UPT, UPT, UPT, 0x80, 0x0 ;  /* 0x000000000000789c */ /* 0x000fc40003f0f070 */
[----:B------:R-:W-:Y:S01]  /*1cd0*/  LOP3.LUT R11, R11, UR8, RZ, 0x3c, !PT ;  /* 0x000000080b0b7c12 */ /* 0x000fe2000f8e3cff */
[----:B------:R-:W-:Y:S08]  /*1ce0*/  @P1 BRA `(.L_x_25) ;  /* 0xfffffff800f81947 */ /* 0x000ff0000383ffff */
.L_x_18:
[----:B------:R-:W-:Y:S01]  /*1cf0*/  IMAD.IADD R140, R137, 0x1, R140 ;  /* 0x00000001898c7824 */ /* 0x000fe200078e028c */
[----:B------:R-:W-:Y:S01]  /*1d00*/  SHF.R.S32.HI R151, RZ, 0x1f, R6 ;  /* 0x0000001fff977819 */ /* 0x000fe20000011406 */
[----:B------:R-:W-:Y:S01]  /*1d10*/  IMAD.SHL.U32 R148, R145, 0x100, RZ ;  /* 0x0000010091947824 */ /* 0x000fe200078e00ff */
[----:B------:R-:W-:Y:S01]  /*1d20*/  ULDC.64 UR8, c[0x0][0x6d0] ;  /* 0x0001b40000087ab9 */ /* 0x000fe20000000a00 */
[----:B------:R-:W-:Y:S01]  /*1d30*/  IMAD.SHL.U32 R149, R12, 0x40, RZ ;  /* 0x000000400c957824 */ /* 0x000fe200078e00ff */
[----:B------:R-:W-:Y:S01]  /*1d40*/  SHF.R.U32.HI R10, RZ, 0x3, R140 ;  /* 0x00000003ff0a7819 */ /* 0x000fe2000001168c */
[----:B-1----:R-:W-:Y:S01]  /*1d50*/  IMAD.IADD R16, R5, 0x1, R148 ;  /* 0x0000000105107824 */ /* 0x002fe200078e0294 */
[----:B------:R-:W-:Y:S01]  /*1d60*/  ULDC UR7, c[0x0][0x288] ;  /* 0x0000a20000077ab9 */ /* 0x000fe20000000800 */
[----:B------:R-:W-:Y:S01]  /*1d70*/  IMAD R11, R151, UR8, RZ ;  /* 0x00000008970b7c24 */ /* 0x000fe2000f8e02ff */
[----:B------:R-:W-:Y:S01]  /*1d80*/  LOP3.LUT R10, R10, 0x1, RZ, 0xc0, !PT ;  /* 0x000000010a0a7812 */ /* 0x000fe200078ec0ff */
[----:B------:R-:W-:-:S02]  /*1d90*/  WARPGROUP.DEPBAR.LE gsb0, 0x0 ;  /* 0x00008000000079c5 */ /* 0x000fc40000010000 */
[--C-:B------:R-:W-:Y:S01]  /*1da0*/  SHF.R.S32.HI R17, RZ, 0x1f, R16.reuse ;  /* 0x0000001fff117819 */ /* 0x100fe20000011410 */
[----:B0-----:R-:W-:Y:S01]  /*1db0*/  IMAD R15, R6, UR9, R11 ;  /* 0x00000009060f7c24 */ /* 0x001fe2000f8e020b */
[----:B------:R-:W-:Y:S01]  /*1dc0*/  ISETP.NE.U32.AND P1, PT, R10, 0x1, PT ;  /* 0x000000010a00780c */ /* 0x000fe20003f25070 */
[----:B------:R-:W-:Y:S01]  /*1dd0*/  IMAD.MOV.U32 R145, RZ, RZ, -0x1 ;  /* 0xffffffffff917424 */ /* 0x000fe200078e00ff */
[----:B------:R-:W-:Y:S01]  /*1de0*/  ISETP.GE.AND P2, PT, R149, UR7, PT ;  /* 0x0000000795007c0c */ /* 0x000fe2000bf46270 */
[----:B------:R-:W-:Y:S01]  /*1df0*/  IMAD.WIDE.U32 R10, R6, UR8, R16 ;  /* 0x00000008060a7c25 */ /* 0x000fe2000f8e0010 */
[----:B------:R-:W-:Y:S01]  /*1e00*/  ULDC UR8, c[0x0][0x284] ;  /* 0x0000a10000087ab9 */ /* 0x000fe20000000800 */
[----:B------:R-:W-:Y:S02]  /*1e10*/  ISETP.GT.U32.AND P0, PT, R140, 0x7, PT ;  /* 0x000000078c00780c */ /* 0x000fe40003f04070 */
[----:B------:R-:W-:Y:S01]  /*1e20*/  ISETP.GE.OR P2, PT, R148, UR8, P2 ;  /* 0x0000000894007c0c */ /* 0x000fe20009746670 */
[----:B------:R-:W-:Y:S01]  /*1e30*/  IMAD.IADD R11, R11, 0x1, R15 ;  /* 0x000000010b0b7824 */ /* 0x000fe200078e020f */
[----:B------:R-:W-:-:S02]  /*1e40*/  ISETP.LT.U32.AND P0, PT, R137, 0x8, P0 ;  /* 0x000000088900780c */ /* 0x000fc40000701070 */
[----:B------:R-:W-:Y:S02]  /*1e50*/  ISETP.GT.U32.AND P1, PT, R137, 0x7, !P1 ;  /* 0x000000078900780c */ /* 0x000fe40004f24070 */
[----:B------:R-:W-:Y:S02]  /*1e60*/  SEL R13, RZ, 0x1, !P0 ;  /* 0x00000001ff0d7807 */ /* 0x000fe40004000000 */
[----:B------:R-:W-:Y:S02]  /*1e70*/  SEL R14, RZ, 0x1, !P1 ;  /* 0x00000001ff0e7807 */ /* 0x000fe40004800000 */
[----:B------:R-:W-:Y:S02]  /*1e80*/  LOP3.LUT R140, R140, 0x7, RZ, 0xc0, !PT ;  /* 0x000000078c8c7812 */ /* 0x000fe400078ec0ff */
[----:B------:R-:W-:Y:S01]  /*1e90*/  LOP3.LUT R138, R14, R138, R13, 0x96, !PT ;  /* 0x0000008a0e8a7212 */ /* 0x000fe200078e960d */
[----:B------:R-:W-:Y:S06]  /*1ea0*/  @P2 BRA `(.L_x_26) ;  /* 0x0000004400e42947 */ /* 0x000fec0003800000 */
[----:B------:R-:W0:Y:S01]  /*1eb0*/  LDC.64 R14, c[0x0][0x6c8] ;  /* 0x0001b200ff0e7b82 */ /* 0x000e220000000a00 */
[----:B------:R-:W-:Y:S01]  /*1ec0*/  IMAD.WIDE R18, R12, 0x40, RZ ;  /* 0x000000400c127825 */ /* 0x000fe200078e02ff */
[----:B---3-5:R-:W-:Y:S01]  /*1ed0*/  ISETP.NE.AND P1, PT, R133, RZ, PT ;  /* 0x000000ff8500720c */ /* 0x028fe20003f25270 */
[----:B------:R-:W-:Y:S02]  /*1ee0*/  BSSY B0, `(.L_x_26) ;  /* 0x0000475000007945 */ /* 0x000fe40003800000 */
[----:B------:R-:W-:Y:S01]  /*1ef0*/  IMAD.IADD R149, R134, 0x1, -R149 ;  /* 0x0000000186957824 */ /* 0x000fe200078e0a95 */
[----:B------:R-:W-:Y:S01]  /*1f00*/  LOP3.LUT R153, R18, 0x6, R136, 0xf8, !PT ;  /* 0x0000000612997812 */ /* 0x000fe200078ef888 */
[----:B------:R-:W-:-:S03]  /*1f10*/  IMAD.IADD R148, R142, 0x1, -R148 ;  /* 0x000000018e947824 */ /* 0x000fc600078e0a94 */
[----:B------:R-:W-:-:S04]  /*1f20*/  ISETP.GT.AND P0, PT, R149, RZ, PT ;  /* 0x000000ff9500720c */ /* 0x000fc80003f04270 */
[----:B------:R-:W-:Y:S01]  /*1f30*/  ISETP.GT.AND P2, PT, R148, RZ, P0 ;  /* 0x000000ff9400720c */ /* 0x000fe20000744270 */
[-C--:B0-----:R-:W-:Y:S02]  /*1f40*/  IMAD R12, R19, R14.reuse, RZ ;  /* 0x0000000e130c7224 */ /* 0x081fe400078e02ff */
[----:B------:R-:W-:-:S04]  /*1f50*/  IMAD.WIDE.U32 R20, R153, R14, R10 ;  /* 0x0000000e99147225 */ /* 0x000fc800078e000a */
[----:B------:R-:W-:-:S04]  /*1f60*/  IMAD R11, R153, R15, R12 ;  /* 0x0000000f990b7224 */ /* 0x000fc800078e020c */
[----:B------:R-:W-:Y:S01]  /*1f70*/  IMAD.IADD R89, R21, 0x1, R11 ;  /* 0x0000000115597824 */ /* 0x000fe200078e020b */
[----:B------:R-:W-:Y:S06]  /*1f80*/  @!P1 BRA `(.L_x_27) ;  /* 0x0000003400189947 */ /* 0x000fec0003800000 */
[----:B------:R-:W0:Y:S01]  /*1f90*/  LDC.64 R12, c[0x0][0x6b0] ;  /* 0x0001ac00ff0c7b82 */ /* 0x000e220000000a00 */
[----:B------:R-:W-:Y:S01]  /*1fa0*/  ULDC.64 UR10, c[0x0][0x6b8] ;  /* 0x0001ae00000a7ab9 */ /* 0x000fe20000000a00 */
[----:B------:R-:W-:Y:S01]  /*1fb0*/  ULDC.64 UR12, c[0x0][0x6a8] ;  /* 0x0001aa00000c7ab9 */ /* 0x000fe20000000a00 */
[----:B------:R-:W-:Y:S01]  /*1fc0*/  IMAD R151, R151, UR10, RZ ;  /* 0x0000000a97977c24 */ /* 0x000fe2000f8e02ff */
[----:B------:R-:W-:Y:S01]  /*1fd0*/  ULDC.64 UR8, c[0x0][0x6c0] ;  /* 0x0001b00000087ab9 */ /* 0x000fe20000000a00 */
[----:B------:R-:W-:-:S03]  /*1fe0*/  IMAD.WIDE.U32 R122, R6, UR10, R16 ;  /* 0x0000000a067a7c25 */ /* 0x000fc6000f8e0010 */
[----:B------:R-:W1:Y:S01]  /*1ff0*/  LDC.64 R22, c[0x0][0x6b0] ;  /* 0x0001ac00ff167b82 */ /* 0x000e620000000a00 */
[----:B------:R-:W-:Y:S02]  /*2000*/  IMAD R151, R6, UR11, R151 ;  /* 0x0000000b06977c24 */ /* 0x000fe4000f8e0297 */
[----:B------:R-:W-:Y:S02]  /*2010*/  IMAD.MOV.U32 R120, RZ, RZ, R122 ;  /* 0x000000ffff787224 */ /* 0x000fe400078e007a */
[----:B------:R-:W-:Y:S02]  /*2020*/  IMAD.IADD R121, R123, 0x1, R151 ;  /* 0x000000017b797824 */ /* 0x000fe400078e0297 */
[-C--:B0-----:R-:W-:Y:S02]  /*2030*/  IMAD R18, R19, R12.reuse, RZ ;  /* 0x0000000c13127224 */ /* 0x081fe400078e02ff */
[----:B------:R-:W-:-:S04]  /*2040*/  IMAD.WIDE.U32 R10, R153, R12, R120 ;  /* 0x0000000c990a7225 */ /* 0x000fc800078e0078 */
[----:B------:R-:W-:Y:S01]  /*2050*/  IMAD R155, R153, R13, R18 ;  /* 0x0000000d999b7224 */ /* 0x000fe200078e0212 */
[----:B------:R-:W-:-:S03]  /*2060*/  LEA R18, P1, R10, UR12, 0x2 ;  /* 0x0000000c0a127c11 */ /* 0x000fc6000f8210ff */
[----:B------:R-:W-:-:S05]  /*2070*/  IMAD.IADD R11, R11, 0x1, R155 ;  /* 0x000000010b0b7824 */ /* 0x000fca00078e029b */
[----:B------:R-:W-:-:S05]  /*2080*/  LEA.HI.X R19, R10, UR13, R11, 0x2, P1 ;  /* 0x0000000d0a137c11 */ /* 0x000fca00088f140b */
[----:B------:R-:W3:Y:S01]  /*2090*/  @P2 LDG.E.LTC128B R88, desc[UR14][R18.64] ;  /* 0x0000000e12582981 */ /* 0x000ee2000c1e1920 */
[----:B------:R-:W-:Y:S01]  /*20a0*/  ISETP.GT.AND P6, PT, R149, 0x1, PT ;  /* 0x000000019500780c */ /* 0x000fe20003fc4270 */
[----:B-1----:R-:W-:Y:S01]  /*20b0*/  IMAD.WIDE.U32 R94, R153, R12, R22 ;  /* 0x0000000c995e7225 */ /* 0x002fe200078e0016 */
[----:B------:R-:W-:Y:S01]  /*20c0*/  LEA R10, P1, R20, UR8, 0x2 ;  /* 0x00000008140a7c11 */ /* 0x000fe2000f8210ff */
[----:B------:R-:W-:Y:S01]  /*20d0*/  BSSY B1, `(.L_x_28) ;  /* 0x0000013000017945 */ /* 0x000fe20003800000 */
[----:B------:R-:W-:Y:S01]  /*20e0*/  ISETP.GT.AND P3, PT, R148, RZ, P6 ;  /* 0x000000ff9400720c */ /* 0x000fe20003764270 */
[----:B------:R-:W-:Y:S01]  /*20f0*/  IMAD.IADD R97, R155, 0x1, R95 ;  /* 0x000000019b617824 */ /* 0x000fe200078e025f */
[----:B------:R-:W-:Y:S02]  /*2100*/  LEA.HI.X R11, R20, UR9, R89, 0x2, P1 ;  /* 0x00000009140b7c11 */ /* 0x000fe400088f1459 */
[----:B------:R-:W-:Y:S02]  /*2110*/  LOP3.LUT R150, R150, 0xfffffffd, RZ, 0xc0, !PT ;  /* 0xfffffffd96967812 */ /* 0x000fe400078ec0ff */
[----:B------:R-:W-:-:S03]  /*2120*/  IADD3 R92, P4, R16, R94, RZ ;  /* 0x0000005e105c7210 */ /* 0x000fc60007f9e0ff */
[----:B------:R-:W-:Y:S01]  /*2130*/  @P6 LOP3.LUT R150, R150, 0x2, RZ, 0xfc, !PT ;  /* 0x0000000296966812 */ /* 0x000fe200078efcff */
[----:B---3--:R-:W-:Y:S02]  /*2140*/  IMAD R21, R88, R133, RZ ;  /* 0x0000008558157224 */ /* 0x008fe400078e02ff */
[----:B------:R-:W-:Y:S02]  /*2150*/  IMAD.MOV.U32 R96, RZ, RZ, R88 ;  /* 0x000000ffff607224 */ /* 0x000fe400078e0058 */
[----:B--2---:R-:W-:Y:S01]  /*2160*/  IMAD R89, R56, R132, R21 ;  /* 0x0000008438597224 */ /* 0x004fe200078e0215 */
[----:B------:R-:W-:Y:S01]  /*2170*/  IADD3 R56, P1, R122, R94, RZ ;  /* 0x0000005e7a387210 */ /* 0x000fe20007f3e0ff */
[----:B------:R-:W-:-:S03]  /*2180*/  IMAD.WIDE.U32 R20, R153, R12, R16 ;  /* 0x0000000c99147225 */ /* 0x000fc600078e0010 */
[----:B------:R0:W-:Y:S01]  /*2190*/  @P2 STG.E desc[UR14][R10.64], R89 ;  /* 0x000000590a002986 */ /* 0x0001e2000c10190e */
[----:B------:R-:W-:Y:S01]  /*21a0*/  IMAD.X R19, R97, 0x1, R121, P1 ;  /* 0x0000000161137824 */ /* 0x000fe200008e0679 */
[----:B------:R-:W-:Y:S01]  /*21b0*/  LEA R18, P2, R56, UR12, 0x2 ;  /* 0x0000000c38127c11 */ /* 0x000fe2000f8410ff */
[----:B------:R-:W-:-:S03]  /*21c0*/  IMAD.IADD R91, R155, 0x1, R21 ;  /* 0x000000019b5b7824 */ /* 0x000fc600078e0215 */
[----:B------:R-:W-:Y:S01]  /*21d0*/  LEA.HI.X R19, R56, UR13, R19, 0x2, P2 ;  /* 0x0000000d38137c11 */ /* 0x000fe200090f1413 */
[----:B------:R-:W-:Y:S08]  /*21e0*/  @!P3 BRA `(.L_x_29) ;  /* 0x000000000004b947 */ /* 0x000ff00003800000 */
[----:B------:R1:W5:Y:S02]  /*21f0*/  LDG.E.LTC128B R96, desc[UR14][R18.64] ;  /* 0x0000000e12607981 */ /* 0x000364000c1e1920 */
.L_x_29:
[----:B------:R-:W-:Y:S05]  /*2200*/  BSYNC B1 ;  /* 0x0000000000017941 */ /* 0x000fea0003800000 */
.L_x_28:
[----:B-1---5:R-:W-:Y:S01]  /*2210*/  IMAD R18, R96, R133, RZ ;  /* 0x0000008560127224 */ /* 0x022fe200078e02ff */
[C---:B------:R-:W-:Y:S01]  /*2220*/  LEA R88, P1, R14.reuse, R10, 0x2 ;  /* 0x0000000a0e587211 */ /* 0x040fe200078210ff */
[----:B------:R-:W-:Y:S01]  /*2230*/  IMAD.MOV.U32 R90, RZ, RZ, R20 ;  /* 0x000000ffff5a7224 */ /* 0x000fe200078e0014 */
[----:B------:R-:W-:Y:S01]  /*2240*/  BSSY B1, `(.L_x_30) ;  /* 0x0000011000017945 */ /* 0x000fe20003800000 */
[----:B------:R-:W-:Y:S01]  /*2250*/  IMAD R95, R57, R132, R18 ;  /* 0x00000084395f7224 */ /* 0x000fe200078e0212 */
[----:B0-----:R-:W-:Y:S01]  /*2260*/  LEA.HI.X R89, R14, R11, R15, 0x2, P1 ;  /* 0x0000000b0e597211 */ /* 0x001fe200008f140f */
[----:B------:R-:W-:Y:S01]  /*2270*/  IMAD.WIDE.U32 R90, R6, UR10, R90 ;  /* 0x0000000a065a7c25 */ /* 0x000fe2000f8e005a */
[----:B------:R-:W-:-:S03]  /*2280*/  ISETP.GT.AND P1, PT, R148, 0x8, P0 ;  /* 0x000000089400780c */ /* 0x000fc60000724270 */
[----:B------:R0:W-:Y:S01]  /*2290*/  @P3 STG.E desc[UR14][R88.64], R95 ;  /* 0x0000005f58003986 */ /* 0x0001e2000c10190e */
[----:B------:R-:W-:Y:S01]  /*22a0*/  IMAD.X R93, R17, 0x1, R97, P4 ;  /* 0x00000001115d7824 */ /* 0x000fe200020e0661 */
[----:B------:R-:W-:Y:S01]  /*22b0*/  LEA R20, P2, R90, UR12, 0x2 ;  /* 0x0000000c5a147c11 */ /* 0x000fe2000f8410ff */
[----:B------:R-:W-:Y:S02]  /*22c0*/  IMAD.IADD R19, R151, 0x1, R91 ;  /* 0x0000000197137824 */ /* 0x000fe400078e025b */
[----:B------:R-:W-:-:S03]  /*22d0*/  IMAD.WIDE.U32 R56, R6, UR10, R92 ;  /* 0x0000000a06387c25 */ /* 0x000fc6000f8e005c */
[----:B------:R-:W-:Y:S01]  /*22e0*/  LEA.HI.X R21, R90, UR13, R19, 0x2, P2 ;  /* 0x0000000d5a157c11 */ /* 0x000fe200090f1413 */
[----:B------:R-:W-:Y:S01]  /*22f0*/  IMAD.MOV.U32 R90, RZ, RZ, R94 ;  /* 0x000000ffff5a7224 */ /* 0x000fe200078e005e */
[----:B------:R-:W-:Y:S01]  /*2300*/  LEA R18, P4, R56, UR12, 0x2 ;  /* 0x0000000c38127c11 */ /* 0x000fe2000f8810ff */
[----:B------:R-:W-:Y:S02]  /*2310*/  IMAD.MOV.U32 R91, RZ, RZ, R97 ;  /* 0x000000ffff5b7224 */ /* 0x000fe400078e0061 */
[----:B------:R-:W-:Y:S01]  /*2320*/  IMAD.IADD R93, R151, 0x1, R57 ;  /* 0x00000001975d7824 */ /* 0x000fe200078e0239 */
[----:B0-----:R-:W-:Y:S09]  /*2330*/  @!P1 BRA `(.L_x_31) ;  /* 0x0000000000049947 */ /* 0x001ff20003800000 */
[----:B------:R0:W5:Y:S02]  /*2340*/  LDG.E.LTC128B R96, desc[UR14][R20.64+0x20] ;  /* 0x0000200e14607981 */ /* 0x000164000c1e1920 */
.L_x_31:
[----:B------:R-:W-:Y:S05]  /*2350*/  BSYNC B1 ;  /* 0x0000000000017941 */ /* 0x000fea0003800000 */
.L_x_30:
[----:B------:R-:W-:Y:S01]  /*2360*/  ISETP.GT.AND P3, PT, R148, 0x8, P6 ;  /* 0x000000089400780c */ /* 0x000fe20003764270 */
[----:B-----5:R-:W-:Y:S01]  /*2370*/  IMAD R57, R96, R133, RZ ;  /* 0x0000008560397224 */ /* 0x020fe200078e02ff */
[----:B------:R-:W-:Y:S01]  /*2380*/  ISETP.GT.AND P5, PT, R149, 0x8, PT ;  /* 0x000000089500780c */ /* 0x000fe20003fa4270 */
[----:B------:R-:W-:Y:S01]  /*2390*/  IMAD.WIDE.U32 R90, R12, 0x7, R90 ;  /* 0x000000070c5a7825 */ /* 0x000fe200078e005a */
[----:B------:R-:W-:Y:S01]  /*23a0*/  LEA.HI.X R19, R56, UR13, R93, 0x2, P4 ;  /* 0x0000000d38137c11 */ /* 0x000fe2000a0f145d */
[----:B------:R-:W-:Y:S01]  /*23b0*/  BSSY B1, `(.L_x_32) ;  /* 0x000000d000017945 */ /* 0x000fe20003800000 */
[----:B------:R-:W-:Y:S01]  /*23c0*/  LOP3.LUT R150, R150, 0xfffffffb, RZ, 0xc0, !PT ;  /* 0xfffffffb96967812 */ /* 0x000fe200078ec0ff */
[----:B------:R-:W-:Y:S02]  /*23d0*/  IMAD R152, R13, 0x7, RZ ;  /* 0x000000070d987824 */ /* 0x000fe400078e02ff */
[----:B------:R-:W-:Y:S01]  /*23e0*/  IMAD R93, R58, R132, R57 ;  /* 0x000000843a5d7224 */ /* 0x000fe200078e0239 */
[----:B------:R-:W-:Y:S01]  /*23f0*/  IADD3 R57, P2, R122, R90, RZ ;  /* 0x0000005a7a397210 */ /* 0x000fe20007f5e0ff */
[----:B------:R-:W-:-:S03]  /*2400*/  IMAD.IADD R95, R91, 0x1, R152 ;  /* 0x000000015b5f7824 */ /* 0x000fc600078e0298 */
[----:B------:R1:W-:Y:S01]  /*2410*/  @P1 STG.E desc[UR14][R10.64+0x20], R93 ;  /* 0x0000205d0a001986 */ /* 0x0003e2000c10190e */
[----:B------:R-:W-:Y:S01]  /*2420*/  IMAD.X R92, R95, 0x1, R121, P2 ;  /* 0x000000015f5c7824 */ /* 0x000fe200010e0679 */
[----:B------:R-:W-:Y:S02]  /*2430*/  @P5 LOP3.LUT R150, R150, 0x4, RZ, 0xfc, !PT ;  /* 0x0000000496965812 */ /* 0x000fe400078efcff */
[----:B------:R-:W-:Y:S02]  /*2440*/  ISETP.GT.AND P1, PT, R148, RZ, P5 ;  /* 0x000000ff9400720c */ /* 0x000fe40002f24270 */
[----:B------:R-:W-:Y:S01]  /*2450*/  LEA R56, P2, R57, UR12, 0x2 ;  /* 0x0000000c39387c11 */ /* 0x000fe2000f8410ff */
[----:B------:R-:W-:-:S12]  /*2460*/  @!P3 BRA `(.L_x_33) ;  /* 0x000000000004b947 */ /* 0x000fd80003800000 */
[----:B------:R2:W5:Y:S02]  /*2470*/  LDG.E.LTC128B R96, desc[UR14][R18.64+0x20] ;  /* 0x0000200e12607981 */ /* 0x000564000c1e1920 */
.L_x_33:
[----:B------:R-:W-:Y:S05]  /*2480*/  BSYNC B1 ;  /* 0x0000000000017941 */ /* 0x000fea0003800000 */
.L_x_32:
[----:B-----5:R-:W-:Y:S01]  /*2490*/  IMAD R58, R96, R133, RZ ;  /* 0x00000085603a7224 */ /* 0x020fe200078e02ff */
[----:B------:R-:W-:Y:S01]  /*24a0*/  LEA.HI.X R57, R57, UR13, R92, 0x2, P2 ;  /* 0x0000000d39397c11 */ /* 0x000fe200090f145c */
[----:B------:R-:W-:Y:S02]  /*24b0*/  IMAD.MOV.U32 R116, RZ, RZ, R96 ;  /* 0x000000ffff747224 */ /* 0x000fe400078e0060 */
[----:B------:R-:W-:-:S05]  /*24c0*/  IMAD R97, R59, R132, R58 ;  /* 0x000000843b617224 */ /* 0x000fca00078e023a */
[----:B------:R-:W-:Y:S04]  /*24d0*/  @P3 STG.E desc[UR14][R88.64+0x20], R97 ;  /* 0x0000206158003986 */ /* 0x000fe8000c10190e */
[----:B------:R-:W3:Y:S01]  /*24e0*/  @P1 LDG.E.LTC128B R116, desc[UR14][R56.64] ;  /* 0x0000000e38741981 */ /* 0x000ee2000c1e1920 */
[----:B------:R-:W-:Y:S01]  /*24f0*/  IADD3 R94, P2, R90, R12, RZ ;  /* 0x0000000c5a5e7210 */ /* 0x000fe20007f5e0ff */
[----:B-1----:R-:W-:Y:S01]  /*2500*/  IMAD R93, R15, 0x1c, RZ ;  /* 0x0000001c0f5d7824 */ /* 0x002fe200078e02ff */
[----:B------:R-:W-:-:S03]  /*2510*/  ISETP.GT.AND P4, PT, R149, 0x9, PT ;  /* 0x000000099500780c */ /* 0x000fc60003f84270 */
[----:B------:R-:W-:Y:S01]  /*2520*/  IMAD.X R95, R95, 0x1, R13, P2 ;  /* 0x000000015f5f7824 */ /* 0x000fe200010e060d */
[----:B------:R-:W-:-:S05]  /*2530*/  IADD3 R58, P2, R94, R122, RZ ;  /* 0x0000007a5e3a7210 */ /* 0x000fca0007f5e0ff */
[----:B------:R-:W-:Y:S01]  /*2540*/  IMAD.X R59, R95, 0x1, R121, P2 ;  /* 0x000000015f3b7824 */ /* 0x000fe200010e0679 */
[----:B------:R-:W-:-:S04]  /*2550*/  LEA R90, P2, R58, UR12, 0x2 ;  /* 0x0000000c3a5a7c11 */ /* 0x000fc8000f8410ff */
[----:B------:R-:W-:Y:S01]  /*2560*/  LEA.HI.X R91, R58, UR13, R59, 0x2, P2 ;  /* 0x0000000d3a5b7c11 */ /* 0x000fe200090f143b */
[----:B------:R-:W-:Y:S01]  /*2570*/  IMAD.WIDE.U32 R58, R14, 0x1c, R88 ;  /* 0x0000001c0e3a7825 */ /* 0x000fe200078e0058 */
[----:B------:R-:W-:-:S03]  /*2580*/  ISETP.GT.AND P2, PT, R148, RZ, P4 ;  /* 0x000000ff9400720c */ /* 0x000fc60002744270 */
[----:B------:R-:W-:Y:S02]  /*2590*/  IMAD.IADD R59, R59, 0x1, R93 ;  /* 0x000000013b3b7824 */ /* 0x000fe400078e025d */
[----:B------:R-:W-:-:S04]  /*25a0*/  IMAD.WIDE.U32 R92, R12, 0x7, R22 ;  /* 0x000000070c5c7825 */ /* 0x000fc800078e0016 */
[----:B------:R-:W-:Y:S02]  /*25b0*/  IMAD.IADD R93, R152, 0x1, R93 ;  /* 0x00000001985d7824 */ /* 0x000fe400078e025d */
[----:B------:R-:W-:-:S04]  /*25c0*/  IMAD.WIDE.U32 R22, R153, R12, R92 ;  /* 0x0000000c99167225 */ /* 0x000fc800078e005c */
[----:B---3--:R-:W-:-:S04]  /*25d0*/  IMAD R57, R116, R133, RZ ;  /* 0x0000008574397224 */ /* 0x008fc800078e02ff */
[----:B------:R-:W-:-:S05]  /*25e0*/  IMAD R57, R60, R132, R57 ;  /* 0x000000843c397224 */ /* 0x000fca00078e0239 */
[----:B------:R1:W-:Y:S04]  /*25f0*/  @P1 STG.E desc[UR14][R58.64], R57 ;  /* 0x000000393a001986 */ /* 0x0003e8000c10190e */
[----:B------:R3:W4:Y:S01]  /*2600*/  @P2 LDG.E.LTC128B R116, desc[UR14][R90.64] ;  /* 0x0000000e5a742981 */ /* 0x000722000c1e1920 */
[----:B------:R-:W-:Y:S01]  /*2610*/  IADD3 R22, P1, R16, R22, RZ ;  /* 0x0000001610167210 */ /* 0x000fe20007f3e0ff */
[----:B------:R-:W-:Y:S01]  /*2620*/  USHF.L.U32 UR7, UR6, 0x2, URZ ;  /* 0x0000000206077899 */ /* 0x000fe2000800063f */
[----:B------:R-:W-:Y:S01]  /*2630*/  IMAD.WIDE.U32 R114, R12, 0x7, R94 ;  /* 0x000000070c727825 */ /* 0x000fe200078e005e */
[----:B------:R-:W-:Y:S01]  /*2640*/  USHF.L.U64.HI UR8, UR6, 0x2, UR5 ;  /* 0x0000000206087899 */ /* 0x000fe20008010205 */
[----:B------:R-:W-:Y:S01]  /*2650*/  IADD3.X R23, R17, R155, R23, P1, !PT ;  /* 0x0000009b11177210 */ /* 0x000fe20000ffe417 */
[----:B------:R-:W-:Y:S01]  /*2660*/  BSSY B1, `(.L_x_34) ;  /* 0x0000026000017945 */ /* 0x000fe20003800000 */
[----:B------:R-:W-:-:S02]  /*2670*/  IMAD.IADD R117, R152, 0x1, R115 ;  /* 0x0000000198757824 */ /* 0x000fc400078e0273 */
[----:B------:R-:W-:-:S04]  /*2680*/  IMAD.WIDE.U32 R22, R6, UR10, R22 ;  /* 0x0000000a06167c25 */ /* 0x000fc8000f8e0016 */
[----:B------:R-:W-:Y:S01]  /*2690*/  IMAD.IADD R23, R151, 0x1, R23 ;  /* 0x0000000197177824 */ /* 0x000fe200078e0217 */
[----:B------:R-:W-:-:S04]  /*26a0*/  LEA R56, P1, R22, UR12, 0x2 ;  /* 0x0000000c16387c11 */ /* 0x000fc8000f8210ff */
[----:B-1----:R-:W-:Y:S02]  /*26b0*/  LEA.HI.X R57, R22, UR13, R23, 0x2, P1 ;  /* 0x0000000d16397c11 */ /* 0x002fe400088f1417 */
[----:B------:R-:W-:-:S04]  /*26c0*/  IADD3 R22, P1, R88, UR7, RZ ;  /* 0x0000000758167c10 */ /* 0x000fc8000ff3e0ff */
[----:B------:R-:W-:Y:S02]  /*26d0*/  IADD3.X R23, R89, UR8, RZ, P1, !PT ;  /* 0x0000000859177c10 */ /* 0x000fe40008ffe4ff */
[----:B------:R-:W-:-:S05]  /*26e0*/  IADD3 R94, P1, R114, R12, RZ ;  /* 0x0000000c725e7210 */ /* 0x000fca0007f3e0ff */
[----:B------:R-:W-:Y:S01]  /*26f0*/  IMAD.X R95, R117, 0x1, R13, P1 ;  /* 0x00000001755f7824 */ /* 0x000fe200008e060d */
[----:B------:R-:W-:Y:S01]  /*2700*/  IADD3 R102, P1, R92, R12, RZ ;  /* 0x0000000c5c667210 */ /* 0x000fe20007f3e0ff */
[----:B------:R-:W-:-:S04]  /*2710*/  IMAD.WIDE.U32 R100, R12, 0x7, R94 ;  /* 0x000000070c647825 */ /* 0x000fc800078e005e */
[----:B------:R-:W-:Y:S01]  /*2720*/  IMAD.X R103, R93, 0x1, R13, P1 ;  /* 0x000000015d677824 */ /* 0x000fe200008e060d */
[-C--:B------:R-:W-:Y:S01]  /*2730*/  IADD3 R98, P1, R100, R12.reuse, RZ ;  /* 0x0000000c64627210 */ /* 0x080fe20007f3e0ff */
[----:B------:R-:W-:Y:S02]  /*2740*/  IMAD.IADD R125, R152, 0x1, R101 ;  /* 0x00000001987d7824 */ /* 0x000fe400078e0265 */
[----:B---3--:R-:W-:-:S04]  /*2750*/  IMAD.WIDE.U32 R90, R153, R12, R102 ;  /* 0x0000000c995a7225 */ /* 0x008fc800078e0066 */
[----:B------:R-:W-:Y:S01]  /*2760*/  IMAD.X R99, R125, 0x1, R13, P1 ;  /* 0x000000017d637824 */ /* 0x000fe200008e060d */
[----:B------:R-:W-:Y:S01]  /*2770*/  IADD3 R96, P1, R16, R90, RZ ;  /* 0x0000005a10607210 */ /* 0x000fe20007f3e0ff */
[----:B------:R-:W-:-:S03]  /*2780*/  IMAD.WIDE.U32 R104, R12, 0x7, R98 ;  /* 0x000000070c687825 */ /* 0x000fc600078e0062 */
[----:B------:R-:W-:Y:S01]  /*2790*/  IADD3.X R97, R17, R155, R91, P1, !PT ;  /* 0x0000009b11617210 */ /* 0x000fe20000ffe45b */
[----:B------:R-:W-:Y:S01]  /*27a0*/  IMAD.IADD R108, R152, 0x1, R105 ;  /* 0x00000001986c7824 */ /* 0x000fe200078e0269 */
[----:B------:R-:W-:Y:S01]  /*27b0*/  IADD3 R106, P1, R104, R12, RZ ;  /* 0x0000000c686a7210 */ /* 0x000fe20007f3e0ff */
[----:B------:R-:W-:-:S04]  /*27c0*/  IMAD.WIDE.U32 R96, R6, UR10, R96 ;  /* 0x0000000a06607c25 */ /* 0x000fc8000f8e0060 */
[----:B------:R-:W-:Y:S02]  /*27d0*/  IMAD.X R107, R108, 0x1, R13, P1 ;  /* 0x000000016c6b7824 */ /* 0x000fe400008e060d */
[----:B------:R-:W-:-:S04]  /*27e0*/  IMAD.WIDE.U32 R110, R12, 0x7, R106 ;  /* 0x000000070c6e7825 */ /* 0x000fc800078e006a */
[----:B------:R-:W-:Y:S02]  /*27f0*/  IMAD.IADD R124, R152, 0x1, R111 ;  /* 0x00000001987c7824 */ /* 0x000fe400078e026f */
[----:B----4-:R-:W-:-:S04]  /*2800*/  IMAD R60, R116, R133, RZ ;  /* 0x00000085743c7224 */ /* 0x010fc800078e02ff */
[----:B------:R-:W-:Y:S01]  /*2810*/  IMAD R109, R61, R132, R60 ;  /* 0x000000843d6d7224 */ /* 0x000fe200078e023c */
[----:B------:R-:W-:Y:S01]  /*2820*/  LEA R60, P1, R96, UR12, 0x2 ;  /* 0x0000000c603c7c11 */ /* 0x000fe2000f8210ff */
[----:B------:R-:W-:-:S03]  /*2830*/  IMAD.IADD R61, R151, 0x1, R97 ;  /* 0x00000001973d7824 */ /* 0x000fc600078e0261 */
[----:B------:R1:W-:Y:S01]  /*2840*/  @P2 STG.E desc[UR14][R22.64], R109 ;  /* 0x0000006d16002986 */ /* 0x0003e2000c10190e */
[----:B------:R-:W-:Y:S02]  /*2850*/  IADD3 R90, P2, R10, UR7, RZ ;  /* 0x000000070a5a7c10 */ /* 0x000fe4000ff5e0ff */
[----:B------:R-:W-:Y:S02]  /*2860*/  LEA.HI.X R61, R96, UR13, R61, 0x2, P1 ;  /* 0x0000000d603d7c11 */ /* 0x000fe400088f143d */
[----:B------:R-:W-:Y:S02]  /*2870*/  ISETP.GT.AND P1, PT, R148, 0x8, P5 ;  /* 0x000000089400780c */ /* 0x000fe40002f24270 */
[----:B------:R-:W-:Y:S02]  /*2880*/  IADD3.X R91, R11, UR8, RZ, P2, !PT ;  /* 0x000000080b5b7c10 */ /* 0x000fe400097fe4ff */
[----:B------:R-:W-:-:S09]  /*2890*/  IADD3 R112, P2, R110, R12, RZ ;  /* 0x0000000c6e707210 */ /* 0x000fd20007f5e0ff */
[----:B-1----:R-:W-:Y:S05]  /*28a0*/  @!P1 BRA `(.L_x_35) ;  /* 0x0000000000049947 */ /* 0x002fea0003800000 */
[----:B------:R1:W5:Y:S02]  /*28b0*/  LDG.E.LTC128B R116, desc[UR14][R56.64+0x20] ;  /* 0x0000200e38747981 */ /* 0x000364000c1e1920 */
.L_x_35:
[----:B------:R-:W-:Y:S05]  /*28c0*/  BSYNC B1 ;  /* 0x0000000000017941 */ /* 0x000fea0003800000 */
.L_x_34:
[----:B-----5:R-:W-:Y:S01]  /*28d0*/  IMAD R97, R116, R133, RZ ;  /* 0x0000008574617224 */ /* 0x020fe200078e02ff */
[----:B------:R-:W-:Y:S01]  /*28e0*/  BSSY B1, `(.L_x_36) ;  /* 0x000000d000017945 */ /* 0x000fe20003800000 */
[----:B------:R-:W-:Y:S01]  /*28f0*/  IMAD.X R113, R124, 0x1, R13, P2 ;  /* 0x000000017c717824 */ /* 0x000fe200010e060d */
[----:B------:R-:W-:Y:S01]  /*2900*/  IADD3 R114, P2, R122, R114, RZ ;  /* 0x000000727a727210 */ /* 0x000fe20007f5e0ff */
[----:B------:R-:W-:Y:S02]  /*2910*/  IMAD R109, R62, R132, R97 ;  /* 0x000000843e6d7224 */ /* 0x000fe400078e0261 */
[----:B------:R-:W-:-:S03]  /*2920*/  IMAD.WIDE.U32 R130, R12, 0x7, R112 ;  /* 0x000000070c827825 */ /* 0x000fc600078e0070 */
[----:B------:R3:W-:Y:S01]  /*2930*/  @P1 STG.E desc[UR14][R90.64+0x20], R109 ;  /* 0x0000206d5a001986 */ /* 0x0007e2000c10190e */
[----:B------:R-:W-:Y:S01]  /*2940*/  ISETP.GT.AND P1, PT, R148, 0x8, P4 ;  /* 0x000000089400780c */ /* 0x000fe20002724270 */
[----:B------:R-:W-:Y:S01]  /*2950*/  IMAD.X R97, R117, 0x1, R121, P2 ;  /* 0x0000000175617824 */ /* 0x000fe200010e0679 */
[----:B------:R-:W-:Y:S01]  /*2960*/  IADD3 R128, P2, R130, R12, RZ ;  /* 0x0000000c82807210 */ /* 0x000fe20007f5e0ff */
[----:B------:R-:W-:-:S04]  /*2970*/  IMAD.IADD R156, R152, 0x1, R131 ;  /* 0x00000001989c7824 */ /* 0x000fc800078e0283 */
[----:B------:R-:W-:-:S06]  /*2980*/  IMAD.X R129, R156, 0x1, R13, P2 ;  /* 0x000000019c817824 */ /* 0x000fcc00010e060d */
[----:B---3--:R-:W-:Y:S05]  /*2990*/  @!P1 BRA `(.L_x_37) ;  /* 0x0000000000049947 */ /* 0x008fea0003800000 */
[----:B------:R3:W5:Y:S02]  /*29a0*/  LDG.E.LTC128B R116, desc[UR14][R60.64+0x20] ;  /* 0x0000200e3c747981 */ /* 0x000764000c1e1920 */
.L_x_37:
[----:B------:R-:W-:Y:S05]  /*29b0*/  BSYNC B1 ;  /* 0x0000000000017941 */ /* 0x000fea0003800000 */
.L_x_36:
[----:B-----5:R-:W-:Y:S01]  /*29c0*/  IMAD R96, R116, R133, RZ ;  /* 0x0000008574607224 */ /* 0x020fe200078e02ff */
[----:B------:R-:W-:Y:S01]  /*29d0*/  LEA R62, P2, R114, UR12, 0x2 ;  /* 0x0000000c723e7c11 */ /* 0x000fe2000f8410ff */
[----:B------:R-:W-:Y:S01]  /*29e0*/  IMAD.WIDE.U32 R146, R12, 0x7, R128 ;  /* 0x000000070c927825 */ /* 0x000fe200078e0080 */
[----:B------:R-:W-:Y:S02]  /*29f0*/  SHF.L.U64.HI R109, R14, 0x6, R15 ;  /* 0x000000060e6d7819 */ /* 0x000fe4000001020f */
[----:B------:R-:W-:Y:S01]  /*2a00*/  ISETP.GT.AND P5, PT, R149, 0x10, PT ;  /* 0x000000109500780c */ /* 0x000fe20003fa4270 */
[----:B------:R-:W-:Y:S01]  /*2a10*/  IMAD R101, R63, R132, R96 ;  /* 0x000000843f657224 */ /* 0x000fe200078e0260 */
[----:B------:R-:W-:Y:S01]  /*2a20*/  LEA.HI.X R63, R114, UR13, R97, 0x2, P2 ;  /* 0x0000000d723f7c11 */ /* 0x000fe200090f1461 */
[----:B------:R-:W-:Y:S01]  /*2a30*/  IMAD.IADD R147, R152, 0x1, R147 ;  /* 0x0000000198937824 */ /* 0x000fe200078e0293 */
[----:B------:R-:W-:Y:S01]  /*2a40*/  LOP3.LUT R150, R150, 0xffffffef, RZ, 0xc0, !PT ;  /* 0xffffffef96967812 */ /* 0x000fe200078ec0ff */
[----:B------:R-:W-:Y:S01]  /*2a50*/  IMAD.SHL.U32 R105, R14, 0x40, RZ ;  /* 0x000000400e697824 */ /* 0x000fe200078e00ff */
[----:B------:R4:W-:Y:S01]  /*2a60*/  @P1 STG.E desc[UR14][R22.64+0x20], R101 ;  /* 0x0000206516001986 */ /* 0x0009e2000c10190e */
[----:B------:R-:W-:Y:S01]  /*2a70*/  IADD3 R154, P1, P2, R122, R12, R146 ;  /* 0x0000000c7a9a7210 */ /* 0x000fe20007a3e092 */
[----:B------:R-:W-:-:S03]  /*2a80*/  IMAD.MOV.U32 R120, RZ, RZ, R116 ;  /* 0x000000ffff787224 */ /* 0x000fc600078e0074 */
[----:B------:R-:W-:Y:S02]  /*2a90*/  IADD3.X R123, R121, R13, R147, P1, P2 ;  /* 0x0000000d797b7210 */ /* 0x000fe40000fe4493 */
[----:B------:R-:W-:Y:S01]  /*2aa0*/  IADD3 R96, P1, R105, R10, RZ ;  /* 0x0000000a69607210 */ /* 0x000fe20007f3e0ff */
[----:B------:R-:W-:-:S04]  /*2ab0*/  IMAD.WIDE.U32 R92, R12, 0x7, R92 ;  /* 0x000000070c5c7825 */ /* 0x000fc800078e005c */
[----:B------:R-:W-:Y:S01]  /*2ac0*/  IMAD.WIDE.U32 R102, R12, 0x7, R102 ;  /* 0x000000070c667825 */ /* 0x000fe200078e0066 */
[----:B------:R-:W-:Y:S02]  /*2ad0*/  ISETP.GT.AND P3, PT, R149, 0x11, PT ;  /* 0x000000119500780c */ /* 0x000fe40003f64270 */
[----:B------:R-:W-:Y:S01]  /*2ae0*/  @P5 LOP3.LUT R150, R150, 0x10, RZ, 0xfc, !PT ;  /* 0x0000001096965812 */ /* 0x000fe200078efcff */
[----:B------:R-:W-:Y:S01]  /*2af0*/  IMAD.X R97, R109, 0x1, R11, P1 ;  /* 0x000000016d617824 */ /* 0x000fe200008e060b */
[----:B------:R-:W-:-:S13]  /*2b00*/  ISETP.GT.AND P1, PT, R148, RZ, P5 ;  /* 0x000000ff9400720c */ /* 0x000fda0002f24270 */
[----:B------:R-:W4:Y:S01]  /*2b10*/  @P1 LDG.E.LTC128B R120, desc[UR14][R62.64] ;  /* 0x0000000e3e781981 */ /* 0x000f22000c1e1920 */
[----:B------:R-:W-:Y:S01]  /*2b20*/  LOP3.LUT R150, R150, 0xffffff7f, RZ, 0xc0, !PT ;  /* 0xffffff7f96967812 */ /* 0x000fe200078ec0ff */
[----:B------:R-:W-:Y:S03]  /*2b30*/  BSSY B1, `(.L_x_38) ;  /* 0x00000aa000017945 */ /* 0x000fe60003800000 */
[----:B------:R-:W-:Y:S01]  /*2b40*/  @P3 LOP3.LUT R150, R150, 0x80, RZ, 0xfc, !PT ;  /* 0x0000008096963812 */ /* 0x000fe200078efcff */
[----:B----4-:R-:W-:-:S04]  /*2b50*/  IMAD R101, R120, R133, RZ ;  /* 0x0000008578657224 */ /* 0x010fc800078e02ff */
[----:B------:R-:W-:-:S05]  /*2b60*/  IMAD R101, R64, R132, R101 ;  /* 0x0000008440657224 */ /* 0x000fca00078e0265 */
[----:B------:R4:W-:Y:S01]  /*2b70*/  @P1 STG.E desc[UR14][R96.64], R101 ;  /* 0x0000006560001986 */ /* 0x0009e2000c10190e */
[----:B------:R-:W-:-:S05]  /*2b80*/  IADD3 R64, P1, R94, R122, RZ ;  /* 0x0000007a5e407210 */ /* 0x000fca0007f3e0ff */
[----:B------:R-:W-:Y:S01]  /*2b90*/  IMAD.X R95, R95, 0x1, R121, P1 ;  /* 0x000000015f5f7824 */ /* 0x000fe200008e0679 */
[----:B------:R-:W-:-:S04]  /*2ba0*/  LEA R118, P1, R64, UR12, 0x2 ;  /* 0x0000000c40767c11 */ /* 0x000fc8000f8210ff */
[----:B------:R-:W-:Y:S02]  /*2bb0*/  LEA.HI.X R119, R64, UR13, R95, 0x2, P1 ;  /* 0x0000000d40777c11 */ /* 0x000fe400088f145f */
[----:B------:R-:W-:-:S05]  /*2bc0*/  IADD3 R94, P1, R105, R88, RZ ;  /* 0x00000058695e7210 */ /* 0x000fca0007f3e0ff */
[----:B------:R-:W-:Y:S01]  /*2bd0*/  IMAD.X R95, R109, 0x1, R89, P1 ;  /* 0x000000016d5f7824 */ /* 0x000fe200008e0659 */
[----:B------:R-:W-:-:S04]  /*2be0*/  IADD3 R116, P1, R92, R12, RZ ;  /* 0x0000000c5c747210 */ /* 0x000fc80007f3e0ff */
[----:B------:R-:W-:Y:S02]  /*2bf0*/  IADD3.X R117, R13, R152, R93, P1, !PT ;  /* 0x000000980d757210 */ /* 0x000fe40000ffe45d */
[-C--:B------:R-:W-:Y:S01]  /*2c00*/  IADD3 R126, P1, R102, R12.reuse, RZ ;  /* 0x0000000c667e7210 */ /* 0x080fe20007f3e0ff */
[----:B------:R-:W-:-:S03]  /*2c10*/  IMAD.WIDE.U32 R62, R153, R12, R116 ;  /* 0x0000000c993e7225 */ /* 0x000fc600078e0074 */
[----:B------:R-:W-:Y:S01]  /*2c20*/  IADD3.X R127, R13, R152, R103, P1, !PT ;  /* 0x000000980d7f7210 */ /* 0x000fe20000ffe467 */
[----:B------:R-:W-:Y:S01]  /*2c30*/  IMAD.WIDE.U32 R116, R12, 0x7, R116 ;  /* 0x000000070c747825 */ /* 0x000fe200078e0074 */
[----:B------:R-:W-:-:S03]  /*2c40*/  IADD3 R62, P1, R16, R62, RZ ;  /* 0x0000003e103e7210 */ /* 0x000fc60007f3e0ff */
[----:B------:R-:W-:Y:S01]  /*2c50*/  IMAD.WIDE.U32 R92, R153, R12, R126 ;  /* 0x0000000c995c7225 */ /* 0x000fe200078e007e */
[----:B------:R-:W-:Y:S02]  /*2c60*/  IADD3.X R63, R17, R155, R63, P1, !PT ;  /* 0x0000009b113f7210 */ /* 0x000fe40000ffe43f */
[----:B------:R-:W-:Y:S01]  /*2c70*/  IADD3 R102, P1, R16, R92, RZ ;  /* 0x0000005c10667210 */ /* 0x000fe20007f3e0ff */
[----:B------:R-:W-:-:S03]  /*2c80*/  IMAD.WIDE.U32 R62, R6, UR10, R62 ;  /* 0x0000000a063e7c25 */ /* 0x000fc6000f8e003e */
[----:B------:R-:W-:Y:S01]  /*2c90*/  IADD3.X R103, R17, R155, R93, P1, !PT ;  /* 0x0000009b11677210 */ /* 0x000fe20000ffe45d */
[----:B------:R-:W-:Y:S01]  /*2ca0*/  IMAD.IADD R63, R151, 0x1, R63 ;  /* 0x00000001973f7824 */ /* 0x000fe200078e023f */
[----:B------:R-:W-:Y:S01]  /*2cb0*/  LEA R92, P1, R62, UR12, 0x2 ;  /* 0x0000000c3e5c7c11 */ /* 0x000fe2000f8210ff */
[----:B------:R-:W-:-:S03]  /*2cc0*/  IMAD.WIDE.U32 R102, R6, UR10, R102 ;  /* 0x0000000a06667c25 */ /* 0x000fc6000f8e0066 */
[----:B------:R-:W-:Y:S01]  /*2cd0*/  LEA.HI.X R93, R62, UR13, R63, 0x2, P1 ;  /* 0x0000000d3e5d7c11 */ /* 0x000fe200088f143f */
[----:B------:R-:W-:Y:S01]  /*2ce0*/  IMAD.IADD R63, R151, 0x1, R103 ;  /* 0x00000001973f7824 */ /* 0x000fe200078e0267 */
[----:B------:R-:W-:-:S04]  /*2cf0*/  LEA R62, P1, R102, UR12, 0x2 ;  /* 0x0000000c663e7c11 */ /* 0x000fc8000f8210ff */
[----:B------:R-:W-:Y:S02]  /*2d00*/  LEA.HI.X R63, R102, UR13, R63, 0x2, P1 ;  /* 0x0000000d663f7c11 */ /* 0x000fe400088f143f */
[----:B------:R-:W-:-:S05]  /*2d10*/  IADD3 R100, P1, R122, R100, RZ ;  /* 0x000000647a647210 */ /* 0x000fca0007f3e0ff */
[----:B----4-:R-:W-:Y:S01]  /*2d20*/  IMAD.X R101, R125, 0x1, R121, P1 ;  /* 0x000000017d657824 */ /* 0x010fe200008e0679 */
[----:B------:R-:W-:-:S04]  /*2d30*/  LEA R114, P1, R100, UR12, 0x2 ;  /* 0x0000000c64727c11 */ /* 0x000fc8000f8210ff */
[----:B------:R-:W-:Y:S02]  /*2d40*/  LEA.HI.X R115, R100, UR13, R101, 0x2, P1 ;  /* 0x0000000d64737c11 */ /* 0x000fe400088f1465 */
[----:B------:R-:W-:-:S05]  /*2d50*/  IADD3 R64, P1, R98, R122, RZ ;  /* 0x0000007a62407210 */ /* 0x000fca0007f3e0ff */
[----:B------:R-:W-:Y:S01]  /*2d60*/  IMAD.X R99, R99, 0x1, R121, P1 ;  /* 0x0000000163637824 */ /* 0x000fe200008e0679 */
[----:B------:R-:W-:-:S04]  /*2d70*/  LEA R102, P1, R64, UR12, 0x2 ;  /* 0x0000000c40667c11 */ /* 0x000fc8000f8210ff */
[----:B------:R-:W-:Y:S01]  /*2d80*/  LEA.HI.X R103, R64, UR13, R99, 0x2, P1 ;  /* 0x0000000d40677c11 */ /* 0x000fe200088f1463 */
[----:B------:R-:W-:Y:S01]  /*2d90*/  IMAD.WIDE.U32 R98, R12, 0x7, R126 ;  /* 0x000000070c627825 */ /* 0x000fe200078e007e */
[----:B------:R-:W-:-:S04]  /*2da0*/  IADD3 R126, P1, R116, R12, RZ ;  /* 0x0000000c747e7210 */ /* 0x000fc80007f3e0ff */
[----:B------:R-:W-:Y:S02]  /*2db0*/  IADD3.X R127, R13, R152, R117, P1, !PT ;  /* 0x000000980d7f7210 */ /* 0x000fe40000ffe475 */
[----:B------:R-:W-:-:S04]  /*2dc0*/  IADD3 R158, P1, R98, R12, RZ ;  /* 0x0000000c629e7210 */ /* 0x000fc80007f3e0ff */
[----:B------:R-:W-:Y:S01]  /*2dd0*/  IADD3.X R159, R13, R152, R99, P1, !PT ;  /* 0x000000980d9f7210 */ /* 0x000fe20000ffe463 */
[----:B------:R-:W-:-:S04]  /*2de0*/  IMAD.WIDE.U32 R98, R153, R12, R126 ;  /* 0x0000000c99627225 */ /* 0x000fc800078e007e */
[----:B------:R-:W-:Y:S01]  /*2df0*/  IMAD.WIDE.U32 R100, R153, R12, R158 ;  /* 0x0000000c99647225 */ /* 0x000fe200078e009e */
[----:B------:R-:W-:-:S03]  /*2e00*/  IADD3 R98, P1, R16, R98, RZ ;  /* 0x0000006210627210 */ /* 0x000fc60007f3e0ff */
[----:B------:R-:W-:Y:S01]  /*2e10*/  IMAD.WIDE.U32 R126, R12, 0x7, R126 ;  /* 0x000000070c7e7825 */ /* 0x000fe200078e007e */
        /* <DEDUP_REMOVED lines=12> */
[----:B------:R-:W-:Y:S01]  /*2ee0*/  IMAD.X R108, R108, 0x1, R121, P1 ;  /* 0x000000016c6c7824 */ /* 0x000fe200008e0679 */
        /* <DEDUP_REMOVED lines=29> */
[----:B------:R-:W-:Y:S01]  /*30c0*/  LEA.HI.X R127, R110, UR13, R111, 0x2, P1 ;  /* 0x0000000d6e7f7c11 */ /* 0x000fe200088f146f */
[----:B------:R-:W-:Y:S01]  /*30d0*/  IMAD.WIDE.U32 R110, R12, 0x7, R160 ;  /* 0x000000070c6e7825 */ /* 0x000fe200078e00a0 */
[----:B------:R-:W-:-:S05]  /*30e0*/  IADD3 R64, P1, R112, R122, RZ ;  /* 0x0000007a70407210 */ /* 0x000fca0007f3e0ff */
[----:B------:R-:W-:Y:S01]  /*30f0*/  IMAD.X R113, R113, 0x1, R121, P1 ;  /* 0x0000000171717824 */ /* 0x000fe200008e0679 */
[----:B------:R-:W-:-:S04]  /*3100*/  LEA R124, P1, R64, UR12, 0x2 ;  /* 0x0000000c407c7c11 */ /* 0x000fc8000f8210ff */
[----:B------:R-:W-:Y:S02]  /*3110*/  LEA.HI.X R125, R64, UR13, R113, 0x2, P1 ;  /* 0x0000000d407d7c11 */ /* 0x000fe400088f1471 */
        /* <DEDUP_REMOVED lines=10> */
[----:B------:R-:W-:-:S03]  /*31c0*/  IMAD.WIDE.U32 R162, R12, 0x7, R162 ;  /* 0x000000070ca27825 */ /* 0x000fc600078e00a2 */
[----:B------:R-:W-:Y:S01]  /*31d0*/  IADD3.X R159, R17, R155, R113, P1, !PT ;  /* 0x0000009b119f7210 */ /* 0x000fe20000ffe471 */
[----:B------:R-:W-:-:S04]  /*31e0*/  IMAD.WIDE.U32 R110, R6, UR10, R110 ;  /* 0x0000000a066e7c25 */ /* 0x000fc8000f8e006e */
        /* <DEDUP_REMOVED lines=14> */
[----:B------:R-:W-:Y:S02]  /*32d0*/  LEA.HI.X R159, R64, UR13, R129, 0x2, P1 ;  /* 0x0000000d409f7c11 */ /* 0x000fe400088f1481 */
        /* <DEDUP_REMOVED lines=8> */
[----:B------:R-:W-:-:S03]  /*3360*/  IADD3.X R131, R17, R155, R129, P1, !PT ;  /* 0x0000009b11837210 */ /* 0x000fc60000ffe481 */
[----:B------:R-:W-:Y:S01]  /*3370*/  IMAD.WIDE.U32 R166, R12, 0x7, R166 ;  /* 0x000000070ca67825 */ /* 0x000fe200078e00a6 */
[----:B------:R-:W-:-:S03]  /*3380*/  IADD3 R162, P1, R16, R162, RZ ;  /* 0x000000a210a27210 */ /* 0x000fc60007f3e0ff */
[----:B------:R-:W-:Y:S01]  /*3390*/  IMAD.WIDE.U32 R130, R6, UR10, R130 ;  /* 0x0000000a06827c25 */ /* 0x000fe2000f8e0082 */
[----:B------:R-:W-:-:S03]  /*33a0*/  IADD3.X R163, R17, R155, R163, P1, !PT ;  /* 0x0000009b11a37210 */ /* 0x000fc60000ffe4a3 */
        /* <DEDUP_REMOVED lines=15> */
[----:B------:R-:W-:Y:S02]  /*34a0*/  IADD3.X R163, R13, R152, R167, P1, !PT ;  /* 0x000000980da37210 */ /* 0x000fe40000ffe4a7 */
[----:B------:R-:W-:Y:S01]  /*34b0*/  LEA R122, P1, R154, UR12, 0x2 ;  /* 0x0000000c9a7a7c11 */ /* 0x000fe2000f8210ff */
[----:B------:R-:W-:-:S03]  /*34c0*/  IMAD.WIDE.U32 R152, R153, R12, R162 ;  /* 0x0000000c99987225 */ /* 0x000fc600078e00a2 */
[----:B------:R-:W-:Y:S02]  /*34d0*/  LEA.HI.X R123, R154, UR13, R123, 0x2, P1 ;  /* 0x0000000d9a7b7c11 */ /* 0x000fe400088f147b */
[----:B------:R-:W-:-:S04]  /*34e0*/  IADD3 R12, P1, R16, R160, RZ ;  /* 0x000000a0100c7210 */ /* 0x000fc80007f3e0ff */
[----:B------:R-:W-:Y:S02]  /*34f0*/  IADD3.X R13, R17, R155, R161, P1, !PT ;  /* 0x0000009b110d7210 */ /* 0x000fe40000ffe4a1 */
[----:B------:R-:W-:-:S04]  /*3500*/  IADD3 R152, P1, R16, R152, RZ ;  /* 0x0000009810987210 */ /* 0x000fc80007f3e0ff */
        /* <DEDUP_REMOVED lines=9> */
[----:B------:R-:W-:-:S13]  /*35a0*/  ISETP.GT.AND P1, PT, R148, RZ, P3 ;  /* 0x000000ff9400720c */ /* 0x000fda0001f24270 */
[----:B------:R-:W-:Y:S05]  /*35b0*/  @!P1 BRA `(.L_x_39) ;  /* 0x0000000000049947 */ /* 0x000fea0003800000 */
[----:B------:R4:W5:Y:S02]  /*35c0*/  LDG.E.LTC128B R120, desc[UR14][R118.64] ;  /* 0x0000000e76787981 */ /* 0x000964000c1e1920 */
.L_x_39:
[----:B------:R-:W-:Y:S05]  /*35d0*/  BSYNC B1 ;  /* 0x0000000000017941 */ /* 0x000fea0003800000 */
.L_x_38:
[----:B-----5:R-:W-:Y:S01]  /*35e0*/  IMAD R6, R120, R133, RZ ;  /* 0x0000008578067224 */ /* 0x020fe200078e02ff */
[----:B------:R-:W-:Y:S03]  /*35f0*/  BSSY B1, `(.L_x_40) ;  /* 0x0000006000017945 */ /* 0x000fe60003800000 */
[----:B------:R-:W-:-:S05]  /*3600*/  IMAD R65, R65, R132, R6 ;  /* 0x0000008441417224 */ /* 0x000fca00078e0206 */
[----:B------:R0:W-:Y:S01]  /*3610*/  @P1 STG.E desc[UR14][R94.64], R65 ;  /* 0x000000415e001986 */ /* 0x0001e2000c10190e */
[----:B------:R-:W-:-:S13]  /*3620*/  ISETP.GT.AND P1, PT, R148, 0x8, P5 ;  /* 0x000000089400780c */ /* 0x000fda0002f24270 */
[----:B0-----:R-:W-:Y:S05]  /*3630*/  @!P1 BRA `(.L_x_41) ;  /* 0x0000000000049947 */ /* 0x001fea0003800000 */
[----:B------:R0:W5:Y:S02]  /*3640*/  LDG.E.LTC128B R120, desc[UR14][R92.64+0x20] ;  /* 0x0000200e5c787981 */ /* 0x000164000c1e1920 */
.L_x_41:
[----:B------:R-:W-:Y:S05]  /*3650*/  BSYNC B1 ;  /* 0x0000000000017941 */ /* 0x000fea0003800000 */
.L_x_40:
[----:B-----5:R-:W-:Y:S01]  /*3660*/  IMAD R65, R120, R133, RZ ;  /* 0x0000008578417224 */ /* 0x020fe200078e02ff */
[----:B------:R-:W-:Y:S03]  /*3670*/  BSSY B1, `(.L_x_42) ;  /* 0x0000006000017945 */ /* 0x000fe60003800000 */
[----:B------:R-:W-:-:S05]  /*3680*/  IMAD R65, R66, R132, R65 ;  /* 0x0000008442417224 */ /* 0x000fca00078e0241 */
[----:B------:R0:W-:Y:S01]  /*3690*/  @P1 STG.E desc[UR14][R96.64+0x20], R65 ;  /* 0x0000204160001986 */ /* 0x0001e2000c10190e */
[----:B------:R-:W-:-:S13]  /*36a0*/  ISETP.GT.AND P1, PT, R148, 0x8, P3 ;  /* 0x000000089400780c */ /* 0x000fda0001f24270 */
[----:B0-----:R-:W-:Y:S05]  /*36b0*/  @!P1 BRA `(.L_x_43) ;  /* 0x0000000000049947 */ /* 0x001fea0003800000 */
[----:B------:R0:W5:Y:S02]  /*36c0*/  LDG.E.LTC128B R120, desc[UR14][R62.64+0x20] ;  /* 0x0000200e3e787981 */ /* 0x000164000c1e1920 */
.L_x_43:
[----:B------:R-:W-:Y:S05]  /*36d0*/  BSYNC B1 ;  /* 0x0000000000017941 */ /* 0x000fea0003800000 */
.L_x_42:
[----:B-----5:R-:W-:Y:S01]  /*36e0*/  IMAD R6, R120, R133, RZ ;  /* 0x0000008578067224 */ /* 0x020fe200078e02ff */
[C---:B----4-:R-:W-:Y:S01]  /*36f0*/  SHF.L.U64.HI R119, R14.reuse, 0x7, R15 ;  /* 0x000000070e777819 */ /* 0x050fe2000001020f */
[----:B------:R-:W-:Y:S01]  /*3700*/  IMAD.SHL.U32 R65, R14, 0x80, RZ ;  /* 0x000000800e417824 */ /* 0x000fe200078e00ff */
[----:B------:R-:W-:Y:S01]  /*3710*/  ISETP.GT.AND P3, PT, R149, 0x18, PT ;  /* 0x000000189500780c */ /* 0x000fe20003f64270 */
[----:B------:R-:W-:Y:S01]  /*3720*/  IMAD R121, R67, R132, R6 ;  /* 0x0000008443797224 */ /* 0x000fe200078e0206 */
[----:B------:R-:W-:Y:S01]  /*3730*/  LOP3.LUT R150, R150, 0xffffffdf, RZ, 0xc0, !PT ;  /* 0xffffffdf96967812 */ /* 0x000fe200078ec0ff */
[----:B------:R-:W-:-:S03]  /*3740*/  IMAD.MOV.U32 R6, RZ, RZ, R120 ;  /* 0x000000ffff067224 */ /* 0x000fc600078e0078 */
[----:B------:R4:W-:Y:S01]  /*3750*/  @P1 STG.E desc[UR14][R94.64+0x20], R121 ;  /* 0x000020795e001986 */ /* 0x0009e2000c10190e */
[----:B------:R-:W-:-:S05]  /*3760*/  IADD3 R66, P1, R65, R88, RZ ;  /* 0x0000005841427210 */ /* 0x000fca0007f3e0ff */
[----:B------:R-:W-:Y:S01]  /*3770*/  IMAD.X R67, R119, 0x1, R89, P1 ;  /* 0x0000000177437824 */ /* 0x000fe200008e0659 */
[----:B------:R-:W-:Y:S01]  /*3780*/  IADD3 R64, P1, R65, R10, RZ ;  /* 0x0000000a41407210 */ /* 0x000fe20007f3e0ff */
[----:B------:R-:W-:Y:S01]  /*3790*/  IMAD R151, R15, 0x60, RZ ;  /* 0x000000600f977824 */ /* 0x000fe200078e02ff */
[----:B------:R-:W-:Y:S02]  /*37a0*/  ISETP.GT.AND P2, PT, R149, 0x19, PT ;  /* 0x000000199500780c */ /* 0x000fe40003f44270 */
[----:B------:R-:W-:Y:S01]  /*37b0*/  @P3 LOP3.LUT R150, R150, 0x20, RZ, 0xfc, !PT ;  /* 0x0000002096963812 */ /* 0x000fe200078efcff */
[----:B------:R-:W-:Y:S01]  /*37c0*/  IMAD.X R65, R119, 0x1, R11, P1 ;  /* 0x0000000177417824 */ /* 0x000fe200008e060b */
[----:B------:R-:W-:-:S13]  /*37d0*/  ISETP.GT.AND P1, PT, R148, RZ, P3 ;  /* 0x000000ff9400720c */ /* 0x000fda0001f24270 */
[----:B------:R-:W4:Y:S01]  /*37e0*/  @P1 LDG.E.LTC128B R6, desc[UR14][R114.64] ;  /* 0x0000000e72061981 */ /* 0x000f22000c1e1920 */
[----:B------:R-:W-:Y:S01]  /*37f0*/  IMAD.WIDE.U32 R118, R14, 0x60, R10 ;  /* 0x000000600e767825 */ /* 0x000fe200078e000a */
[----:B------:R-:W-:Y:S01]  /*3800*/  LOP3.LUT R150, R150, 0xfffffdff, RZ, 0xc0, !PT ;  /* 0xfffffdff96967812 */ /* 0x000fe200078ec0ff */
[----:B------:R-:W-:Y:S02]  /*3810*/  BSSY B1, `(.L_x_44) ;  /* 0x000000a000017945 */ /* 0x000fe40003800000 */
[----:B------:R-:W-:Y:S01]  /*3820*/  IMAD.IADD R119, R119, 0x1, R151 ;  /* 0x0000000177777824 */ /* 0x000fe200078e0297 */
[----:B------:R-:W-:Y:S01]  /*3830*/  @P2 LOP3.LUT R150, R150, 0x200, RZ, 0xfc, !PT ;  /* 0x0000020096962812 */ /* 0x000fe200078efcff */
[----:B----4-:R-:W-:-:S04]  /*3840*/  IMAD R121, R6, R133, RZ ;  /* 0x0000008506797224 */ /* 0x010fc800078e02ff */
[----:B------:R-:W-:Y:S02]  /*3850*/  IMAD R153, R68, R132, R121 ;  /* 0x0000008444997224 */ /* 0x000fe400078e0279 */
[----:B------:R-:W-:-:S03]  /*3860*/  IMAD.WIDE.U32 R120, R14, 0x60, R88 ;  /* 0x000000600e787825 */ /* 0x000fc600078e0058 */
[----:B------:R4:W-:Y:S01]  /*3870*/  @P1 STG.E desc[UR14][R118.64], R153 ;  /* 0x0000009976001986 */ /* 0x0009e2000c10190e */
[----:B------:R-:W-:-:S13]  /*3880*/  ISETP.GT.AND P1, PT, R148, RZ, P2 ;  /* 0x000000ff9400720c */ /* 0x000fda0001724270 */
[----:B----4-:R-:W-:Y:S05]  /*3890*/  @!P1 BRA `(.L_x_45) ;  /* 0x0000000000049947 */ /* 0x010fea0003800000 */
[----:B------:R4:W5:Y:S02]  /*38a0*/  LDG.E.LTC128B R6, desc[UR14][R102.64] ;  /* 0x0000000e66067981 */ /* 0x000964000c1e1920 */
.L_x_45:
[----:B------:R-:W-:Y:S05]  /*38b0*/  BSYNC B1 ;  /* 0x0000000000017941 */ /* 0x000fea0003800000 */
.L_x_44:
[----:B-----5:R-:W-:Y:S01]  /*38c0*/  IMAD R68, R6, R133, RZ ;  /* 0x0000008506447224 */ /* 0x020fe200078e02ff */
[----:B------:R-:W-:Y:S01]  /*38d0*/  BSSY B1, `(.L_x_46) ;  /* 0x0000008000017945 */ /* 0x000fe20003800000 */
[----:B----4-:R-:W-:Y:S02]  /*38e0*/  IMAD.IADD R103, R151, 0x1, R121 ;  /* 0x0000000197677824 */ /* 0x010fe400078e0279 */
[----:B------:R-:W-:Y:S02]  /*38f0*/  IMAD R69, R69, R132, R68 ;  /* 0x0000008445457224 */ /* 0x000fe400078e0244 */
[----:B------:R-:W-:-:S05]  /*3900*/  IMAD.MOV.U32 R102, RZ, RZ, R120 ;  /* 0x000000ffff667224 */ /* 0x000fca00078e0078 */
[----:B------:R4:W-:Y:S01]  /*3910*/  @P1 STG.E desc[UR14][R102.64], R69 ;  /* 0x0000004566001986 */ /* 0x0009e2000c10190e */
[----:B------:R-:W-:-:S13]  /*3920*/  ISETP.GT.AND P1, PT, R148, 0x8, P3 ;  /* 0x000000089400780c */ /* 0x000fda0001f24270 */
[----:B----4-:R-:W-:Y:S05]  /*3930*/  @!P1 BRA `(.L_x_47) ;  /* 0x0000000000049947 */ /* 0x010fea0003800000 */
[----:B------:R4:W5:Y:S02]  /*3940*/  LDG.E.LTC128B R6, desc[UR14][R100.64+0x20] ;  /* 0x0000200e64067981 */ /* 0x000964000c1e1920 */
.L_x_47:
[----:B------:R-:W-:Y:S05]  /*3950*/  BSYNC B1 ;  /* 0x0000000000017941 */ /* 0x000fea0003800000 */
.L_x_46:
[----:B-----5:R-:W-:Y:S01]  /*3960*/  IMAD R69, R6, R133, RZ ;  /* 0x0000008506457224 */ /* 0x020fe200078e02ff */
[----:B------:R-:W-:Y:S03]  /*3970*/  BSSY B1, `(.L_x_48) ;  /* 0x0000006000017945 */ /* 0x000fe60003800000 */
[----:B------:R-:W-:-:S05]  /*3980*/  IMAD R69, R70, R132, R69 ;  /* 0x0000008446457224 */ /* 0x000fca00078e0245 */
[----:B------:R0:W-:Y:S01]  /*3990*/  @P1 STG.E desc[UR14][R118.64+0x20], R69 ;  /* 0x0000204576001986 */ /* 0x0001e2000c10190e */
[----:B------:R-:W-:-:S13]  /*39a0*/  ISETP.GT.AND P1, PT, R148, 0x8, P2 ;  /* 0x000000089400780c */ /* 0x000fda0001724270 */
[----:B0-----:R-:W-:Y:S05]  /*39b0*/  @!P1 BRA `(.L_x_49) ;  /* 0x0000000000049947 */ /* 0x001fea0003800000 */
[----:B------:R0:W5:Y:S02]  /*39c0*/  LDG.E.LTC128B R6, desc[UR14][R98.64+0x20] ;  /* 0x0000200e62067981 */ /* 0x000164000c1e1920 */
.L_x_49:
[----:B------:R-:W-:Y:S05]  /*39d0*/  BSYNC B1 ;  /* 0x0000000000017941 */ /* 0x000fea0003800000 */
.L_x_48:
[----:B-----5:R-:W-:Y:S01]  /*39e0*/  IMAD R68, R6, R133, RZ ;  /* 0x0000008506447224 */ /* 0x020fe200078e02ff */
[----:B------:R-:W-:Y:S02]  /*39f0*/  ISETP.GT.AND P3, PT, R149, 0x20, PT ;  /* 0x000000209500780c */ /* 0x000fe40003f64270 */
[----:B------:R-:W-:Y:S01]  /*3a00*/  LOP3.LUT R150, R150, 0xffffffbf, RZ, 0xc0, !PT ;  /* 0xffffffbf96967812 */ /* 0x000fe200078ec0ff */
[----:B------:R-:W-:-:S05]  /*3a10*/  IMAD R71, R71, R132, R68 ;  /* 0x0000008447477224 */ /* 0x000fca00078e0244 */
[----:B------:R0:W-:Y:S01]  /*3a20*/  @P1 STG.E desc[UR14][R102.64+0x20], R71 ;  /* 0x0000204766001986 */ /* 0x0001e2000c10190e */
[----:B------:R-:W-:Y:S02]  /*3a30*/  ISETP.GT.AND P1, PT, R148, RZ, P3 ;  /* 0x000000ff9400720c */ /* 0x000fe40001f24270 */
[----:B------:R-:W-:Y:S01]  /*3a40*/  ISETP.GT.AND P2, PT, R149, 0x21, PT ;  /* 0x000000219500780c */ /* 0x000fe20003f44270 */
[----:B------:R-:W-:Y:S01]  /*3a50*/  BSSY B1, `(.L_x_50) ;  /* 0x000000a000017945 */ /* 0x000fe20003800000 */
[----:B------:R-:W-:-:S09]  /*3a60*/  @P3 LOP3.LUT R150, R150, 0x40, RZ, 0xfc, !PT ;  /* 0x0000004096963812 */ /* 0x000fd200078efcff */
[----:B------:R1:W2:Y:S02]  /*3a70*/  @P1 LDG.E.LTC128B R6, desc[UR14][R104.64] ;  /* 0x0000000e68061981 */ /* 0x0002a4000c1e1920 */
[----:B-1----:R-:W-:Y:S01]  /*3a80*/  P2R R104, PR, RZ, 0x4 ;  /* 0x00000004ff687803 */ /* 0x002fe20000000000 */
[----:B--2---:R-:W-:-:S04]  /*3a90*/  IMAD R69, R6, R133, RZ ;  /* 0x0000008506457224 */ /* 0x004fc800078e02ff */
[----:B------:R-:W-:-:S05]  /*3aa0*/  IMAD R69, R72, R132, R69 ;  /* 0x0000008448457224 */ /* 0x000fca00078e0245 */
[----:B------:R0:W-:Y:S01]  /*3ab0*/  @P1 STG.E desc[UR14][R64.64], R69 ;  /* 0x0000004540001986 */ /* 0x0001e2000c10190e */
[----:B------:R-:W-:-:S13]  /*3ac0*/  ISETP.GT.AND P1, PT, R148, RZ, P2 ;  /* 0x000000ff9400720c */ /* 0x000fda0001724270 */
[----:B0-----:R-:W-:Y:S05]  /*3ad0*/  @!P1 BRA `(.L_x_51) ;  /* 0x0000000000049947 */ /* 0x001fea0003800000 */
[----:B------:R0:W5:Y:S02]  /*3ae0*/  LDG.E.LTC128B R6, desc[UR14][R116.64] ;  /* 0x0000000e74067981 */ /* 0x000164000c1e1920 */
.L_x_51:
[----:B------:R-:W-:Y:S05]  /*3af0*/  BSYNC B1 ;  /* 0x0000000000017941 */ /* 0x000fea0003800000 */
.L_x_50:
[----:B-----5:R-:W-:Y:S01]  /*3b00*/  IMAD R68, R6, R133, RZ ;  /* 0x0000008506447224 */ /* 0x020fe200078e02ff */
[----:B------:R-:W-:Y:S03]  /*3b10*/  BSSY B1, `(.L_x_52) ;  /* 0x0000006000017945 */ /* 0x000fe60003800000 */
[----:B------:R-:W-:-:S05]  /*3b20*/  IMAD R73, R73, R132, R68 ;  /* 0x0000008449497224 */ /* 0x000fca00078e0244 */
[----:B------:R1:W-:Y:S01]  /*3b30*/  @P1 STG.E desc[UR14][R66.64], R73 ;  /* 0x0000004942001986 */ /* 0x0003e2000c10190e */
[----:B------:R-:W-:-:S13]  /*3b40*/  ISETP.GT.AND P1, PT, R148, 0x8, P3 ;  /* 0x000000089400780c */ /* 0x000fda0001f24270 */
[----:B-1----:R-:W-:Y:S05]  /*3b50*/  @!P1 BRA `(.L_x_53) ;  /* 0x0000000000049947 */ /* 0x002fea0003800000 */
[----:B------:R1:W5:Y:S02]  /*3b60*/  LDG.E.LTC128B R6, desc[UR14][R108.64+0x20] ;  /* 0x0000200e6c067981 */ /* 0x000364000c1e1920 */
.L_x_53:
[----:B------:R-:W-:Y:S05]  /*3b70*/  BSYNC B1 ;  /* 0x0000000000017941 */ /* 0x000fea0003800000 */
.L_x_52:
[----:B-----5:R-:W-:Y:S01]  /*3b80*/  IMAD R69, R6, R133, RZ ;  /* 0x0000008506457224 */ /* 0x020fe200078e02ff */
[----:B------:R-:W-:Y:S03]  /*3b90*/  BSSY B1, `(.L_x_54) ;  /* 0x0000006000017945 */ /* 0x000fe60003800000 */
[----:B------:R-:W-:-:S05]  /*3ba0*/  IMAD R69, R74, R132, R69 ;  /* 0x000000844a457224 */ /* 0x000fca00078e0245 */
[----:B------:R2:W-:Y:S01]  /*3bb0*/  @P1 STG.E desc[UR14][R64.64+0x20], R69 ;  /* 0x0000204540001986 */ /* 0x0005e2000c10190e */
[----:B------:R-:W-:-:S13]  /*3bc0*/  ISETP.GT.AND P1, PT, R148, 0x8, P2 ;  /* 0x000000089400780c */ /* 0x000fda0001724270 */
[----:B--2---:R-:W-:Y:S05]  /*3bd0*/  @!P1 BRA `(.L_x_55) ;  /* 0x0000000000049947 */ /* 0x004fea0003800000 */
[----:B------:R2:W5:Y:S02]  /*3be0*/  LDG.E.LTC128B R6, desc[UR14][R106.64+0x20] ;  /* 0x0000200e6a067981 */ /* 0x000564000c1e1920 */
.L_x_55:
[----:B------:R-:W-:Y:S05]  /*3bf0*/  BSYNC B1 ;  /* 0x0000000000017941 */ /* 0x000fea0003800000 */
.L_x_54:
[----:B-----5:R-:W-:Y:S01]  /*3c00*/  IMAD R68, R6, R133, RZ ;  /* 0x0000008506447224 */ /* 0x020fe200078e02ff */
[----:B------:R-:W-:-:S03]  /*3c10*/  ISETP.GT.AND P3, PT, R149, 0x28, PT ;  /* 0x000000289500780c */ /* 0x000fc60003f64270 */
[----:B------:R-:W-:-:S05]  /*3c20*/  IMAD R75, R75, R132, R68 ;  /* 0x000000844b4b7224 */ /* 0x000fca00078e0244 */
[----:B------:R0:W-:Y:S01]  /*3c30*/  @P1 STG.E desc[UR14][R66.64+0x20], R75 ;  /* 0x0000204b42001986 */ /* 0x0001e2000c10190e */
[----:B------:R-:W-:-:S13]  /*3c40*/  ISETP.GT.AND P1, PT, R148, RZ, P3 ;  /* 0x000000ff9400720c */ /* 0x000fda0001f24270 */
[----:B------:R-:W3:Y:S01]  /*3c50*/  @P1 LDG.E.LTC128B R6, desc[UR14][R126.64] ;  /* 0x0000000e7e061981 */ /* 0x000ee2000c1e1920 */
[----:B------:R-:W-:Y:S01]  /*3c60*/  IMAD R73, R15, 0xa0, RZ ;  /* 0x000000a00f497824 */ /* 0x000fe200078e02ff */
[----:B------:R-:W-:Y:S01]  /*3c70*/  ISETP.GT.AND P2, PT, R149, 0x29, PT ;  /* 0x000000299500780c */ /* 0x000fe20003f44270 */
[----:B------:R-:W-:Y:S01]  /*3c80*/  IMAD.WIDE.U32 R68, R14, 0xa0, R10 ;  /* 0x000000a00e447825 */ /* 0x000fe200078e000a */
[----:B------:R-:W-:Y:S02]  /*3c90*/  BSSY B1, `(.L_x_56) ;  /* 0x000000a000017945 */ /* 0x000fe40003800000 */
[----:B------:R-:W-:Y:S01]  /*3ca0*/  P2R R114, PR, RZ, 0x4 ;  /* 0x00000004ff727803 */ /* 0x000fe20000000000 */
[----:B------:R-:W-:Y:S02]  /*3cb0*/  IMAD.IADD R69, R69, 0x1, R73 ;  /* 0x0000000145457824 */ /* 0x000fe400078e0249 */
[----:B---3--:R-:W-:-:S04]  /*3cc0*/  IMAD R71, R6, R133, RZ ;  /* 0x0000008506477224 */ /* 0x008fc800078e02ff */
[----:B------:R-:W-:Y:S02]  /*3cd0*/  IMAD R105, R76, R132, R71 ;  /* 0x000000844c697224 */ /* 0x000fe400078e0247 */
[----:B------:R-:W-:-:S03]  /*3ce0*/  IMAD.WIDE.U32 R70, R14, 0xa0, R88 ;  /* 0x000000a00e467825 */ /* 0x000fc600078e0058 */
[----:B------:R0:W-:Y:S01]  /*3cf0*/  @P1 STG.E desc[UR14][R68.64], R105 ;  /* 0x0000006944001986 */ /* 0x0001e2000c10190e */
[----:B------:R-:W-:-:S13]  /*3d00*/  ISETP.GT.AND P1, PT, R148, RZ, P2 ;  /* 0x000000ff9400720c */ /* 0x000fda0001724270 */
[----:B0-----:R-:W-:Y:S05]  /*3d10*/  @!P1 BRA `(.L_x_57) ;  /* 0x0000000000049947 */ /* 0x001fea0003800000 */
[----:B------:R0:W5:Y:S02]  /*3d20*/  LDG.E.LTC128B R6, desc[UR14][R124.64] ;  /* 0x0000000e7c067981 */ /* 0x000164000c1e1920 */
.L_x_57:
[----:B------:R-:W-:Y:S05]  /*3d30*/  BSYNC B1 ;  /* 0x0000000000017941 */ /* 0x000fea0003800000 */
.L_x_56:
[----:B-----5:R-:W-:Y:S01]  /*3d40*/  IMAD R72, R6, R133, RZ ;  /* 0x0000008506487224 */ /* 0x020fe200078e02ff */
[----:B------:R-:W-:Y:S01]  /*3d50*/  BSSY B1, `(.L_x_58) ;  /* 0x0000007000017945 */ /* 0x000fe20003800000 */
[----:B------:R-:W-:Y:S02]  /*3d60*/  IMAD.IADD R71, R73, 0x1, R71 ;  /* 0x0000000149477824 */ /* 0x000fe400078e0247 */
[----:B------:R-:W-:-:S05]  /*3d70*/  IMAD R77, R77, R132, R72 ;  /* 0x000000844d4d7224 */ /* 0x000fca00078e0248 */
[----:B------:R3:W-:Y:S01]  /*3d80*/  @P1 STG.E desc[UR14][R70.64], R77 ;  /* 0x0000004d46001986 */ /* 0x0007e2000c10190e */
[----:B------:R-:W-:-:S13]  /*3d90*/  ISETP.GT.AND P1, PT, R148, 0x8, P3 ;  /* 0x000000089400780c */ /* 0x000fda0001f24270 */
[----:B---3--:R-:W-:Y:S05]  /*3da0*/  @!P1 BRA `(.L_x_59) ;  /* 0x0000000000049947 */ /* 0x008fea0003800000 */
[----:B------:R3:W5:Y:S02]  /*3db0*/  LDG.E.LTC128B R6, desc[UR14][R112.64+0x20] ;  /* 0x0000200e70067981 */ /* 0x000764000c1e1920 */
.L_x_59:
[----:B------:R-:W-:Y:S05]  /*3dc0*/  BSYNC B1 ;  /* 0x0000000000017941 */ /* 0x000fea0003800000 */
.L_x_58:
[----:B-----5:R-:W-:Y:S01]  /*3dd0*/  IMAD R73, R6, R133, RZ ;  /* 0x0000008506497224 */ /* 0x020fe200078e02ff */
[----:B------:R-:W-:Y:S03]  /*3de0*/  BSSY B1, `(.L_x_60) ;  /* 0x0000006000017945 */ /* 0x000fe60003800000 */
[----:B------:R-:W-:-:S05]  /*3df0*/  IMAD R73, R78, R132, R73 ;  /* 0x000000844e497224 */ /* 0x000fca00078e0249 */
[----:B------:R0:W-:Y:S01]  /*3e00*/  @P1 STG.E desc[UR14][R68.64+0x20], R73 ;  /* 0x0000204944001986 */ /* 0x0001e2000c10190e */
[----:B------:R-:W-:-:S13]  /*3e10*/  ISETP.GT.AND P1, PT, R148, 0x8, P2 ;  /* 0x000000089400780c */ /* 0x000fda0001724270 */
[----:B0-----:R-:W-:Y:S05]  /*3e20*/  @!P1 BRA `(.L_x_61) ;  /* 0x0000000000049947 */ /* 0x001fea0003800000 */
[----:B------:R0:W5:Y:S02]  /*3e30*/  LDG.E.LTC128B R6, desc[UR14][R110.64+0x20] ;  /* 0x0000200e6e067981 */ /* 0x000164000c1e1920 */
.L_x_61:
[----:B------:R-:W-:Y:S05]  /*3e40*/  BSYNC B1 ;  /* 0x0000000000017941 */ /* 0x000fea0003800000 */
.L_x_60:
[----:B-----5:R-:W-:Y:S01]  /*3e50*/  IMAD R72, R6, R133, RZ ;  /* 0x0000008506487224 */ /* 0x020fe200078e02ff */
[----:B------:R-:W-:-:S03]  /*3e60*/  ISETP.GT.AND P2, PT, R149, 0x30, PT ;  /* 0x000000309500780c */ /* 0x000fc60003f44270 */
[----:B------:R-:W-:-:S05]  /*3e70*/  IMAD R79, R79, R132, R72 ;  /* 0x000000844f4f7224 */ /* 0x000fca00078e0248 */
[----:B------:R0:W-:Y:S01]  /*3e80*/  @P1 STG.E desc[UR14][R70.64+0x20], R79 ;  /* 0x0000204f46001986 */ /* 0x0001e2000c10190e */
[----:B------:R-:W-:-:S13]  /*3e90*/  ISETP.GT.AND P1, PT, R148, RZ, P2 ;  /* 0x000000ff9400720c */ /* 0x000fda0001724270 */
[----:B------:R-:W2:Y:S01]  /*3ea0*/  @P1 LDG.E.LTC128B R6, desc[UR14][R156.64] ;  /* 0x0000000e9c061981 */ /* 0x000ea2000c1e1920 */
[----:B------:R-:W-:Y:S01]  /*3eb0*/  IMAD R77, R15, 0xc0, RZ ;  /* 0x000000c00f4d7824 */ /* 0x000fe200078e02ff */
[----:B------:R-:W-:Y:S01]  /*3ec0*/  ISETP.GT.AND P5, PT, R149, 0x31, PT ;  /* 0x000000319500780c */ /* 0x000fe20003fa4270 */
[----:B------:R-:W-:Y:S01]  /*3ed0*/  IMAD.WIDE.U32 R72, R14, 0xc0, R10 ;  /* 0x000000c00e487825 */ /* 0x000fe200078e000a */
[----:B------:R-:W-:Y:S03]  /*3ee0*/  BSSY B1, `(.L_x_62) ;  /* 0x000000a000017945 */ /* 0x000fe60003800000 */
[----:B------:R-:W-:Y:S02]  /*3ef0*/  IMAD.IADD R73, R73, 0x1, R77 ;  /* 0x0000000149497824 */ /* 0x000fe400078e024d */
[----:B--2---:R-:W-:-:S04]  /*3f00*/  IMAD R75, R6, R133, RZ ;  /* 0x00000085064b7224 */ /* 0x004fc800078e02ff */
[----:B------:R-:W-:Y:S01]  /*3f10*/  IMAD R105, R80, R132, R75 ;  /* 0x0000008450697224 */ /* 0x000fe200078e024b */
[----:B------:R-:W-:Y:S01]  /*3f20*/  P2R R80, PR, RZ, 0x20 ;  /* 0x00000020ff507803 */ /* 0x000fe20000000000 */
[----:B------:R-:W-:-:S03]  /*3f30*/  IMAD.WIDE.U32 R74, R14, 0xc0, R88 ;  /* 0x000000c00e4a7825 */ /* 0x000fc600078e0058 */
[----:B------:R0:W-:Y:S01]  /*3f40*/  @P1 STG.E desc[UR14][R72.64], R105 ;  /* 0x0000006948001986 */ /* 0x0001e2000c10190e */
[----:B------:R-:W-:-:S13]  /*3f50*/  ISETP.GT.AND P1, PT, R148, RZ, P5 ;  /* 0x000000ff9400720c */ /* 0x000fda0002f24270 */
[----:B0-----:R-:W-:Y:S05]  /*3f60*/  @!P1 BRA `(.L_x_63) ;  /* 0x0000000000049947 */ /* 0x001fea0003800000 */
[----:B------:R0:W5:Y:S02]  /*3f70*/  LDG.E.LTC128B R6, desc[UR14][R158.64] ;  /* 0x0000000e9e067981 */ /* 0x000164000c1e1920 */
.L_x_63:
[----:B------:R-:W-:Y:S05]  /*3f80*/  BSYNC B1 ;  /* 0x0000000000017941 */ /* 0x000fea0003800000 */
.L_x_62:
[----:B-----5:R-:W-:Y:S01]  /*3f90*/  IMAD R76, R6, R133, RZ ;  /* 0x00000085064c7224 */ /* 0x020fe200078e02ff */
[----:B------:R-:W-:Y:S01]  /*3fa0*/  BSSY B1, `(.L_x_64) ;  /* 0x0000007000017945 */ /* 0x000fe20003800000 */
[----:B------:R-:W-:Y:S02]  /*3fb0*/  IMAD.IADD R75, R77, 0x1, R75 ;  /* 0x000000014d4b7824 */ /* 0x000fe400078e024b */
[----:B------:R-:W-:-:S05]  /*3fc0*/  IMAD R81, R81, R132, R76 ;  /* 0x0000008451517224 */ /* 0x000fca00078e024c */
[----:B------:R2:W-:Y:S01]  /*3fd0*/  @P1 STG.E desc[UR14][R74.64], R81 ;  /* 0x000000514a001986 */ /* 0x0005e2000c10190e */
[----:B------:R-:W-:-:S13]  /*3fe0*/  ISETP.GT.AND P1, PT, R148, 0x8, P2 ;  /* 0x000000089400780c */ /* 0x000fda0001724270 */
[----:B--2---:R-:W-:Y:S05]  /*3ff0*/  @!P1 BRA `(.L_x_65) ;  /* 0x0000000000049947 */ /* 0x004fea0003800000 */
[----:B------:R2:W5:Y:S02]  /*4000*/  LDG.E.LTC128B R6, desc[UR14][R128.64+0x20] ;  /* 0x0000200e80067981 */ /* 0x000564000c1e1920 */
.L_x_65:
[----:B------:R-:W-:Y:S05]  /*4010*/  BSYNC B1 ;  /* 0x0000000000017941 */ /* 0x000fea0003800000 */
.L_x_64:
[----:B-----5:R-:W-:Y:S01]  /*4020*/  IMAD R77, R6, R133, RZ ;  /* 0x00000085064d7224 */ /* 0x020fe200078e02ff */
[----:B------:R-:W-:Y:S03]  /*4030*/  BSSY B1, `(.L_x_66) ;  /* 0x0000006000017945 */ /* 0x000fe60003800000 */
[----:B------:R-:W-:-:S05]  /*4040*/  IMAD R77, R82, R132, R77 ;  /* 0x00000084524d7224 */ /* 0x000fca00078e024d */
[----:B------:R0:W-:Y:S01]  /*4050*/  @P1 STG.E desc[UR14][R72.64+0x20], R77 ;  /* 0x0000204d48001986 */ /* 0x0001e2000c10190e */
[----:B------:R-:W-:-:S13]  /*4060*/  ISETP.GT.AND P1, PT, R148, 0x8, P5 ;  /* 0x000000089400780c */ /* 0x000fda0002f24270 */
[----:B0-----:R-:W-:Y:S05]  /*4070*/  @!P1 BRA `(.L_x_67) ;  /* 0x0000000000049947 */ /* 0x001fea0003800000 */
[----:B------:R0:W5:Y:S02]  /*4080*/  LDG.E.LTC128B R6, desc[UR14][R130.64+0x20] ;  /* 0x0000200e82067981 */ /* 0x000164000c1e1920 */
.L_x_67:
[----:B------:R-:W-:Y:S05]  /*4090*/  BSYNC B1 ;  /* 0x0000000000017941 */ /* 0x000fea0003800000 */
.L_x_66:
[----:B-----5:R-:W-:-:S04]  /*40a0*/  IMAD R76, R6, R133, RZ ;  /* 0x00000085064c7224 */ /* 0x020fc800078e02ff */
[----:B------:R-:W-:-:S05]  /*40b0*/  IMAD R83, R83, R132, R76 ;  /* 0x0000008453537224 */ /* 0x000fca00078e024c */
[----:B------:R0:W-:Y:S01]  /*40c0*/  @P1 STG.E desc[UR14][R74.64+0x20], R83 ;  /* 0x000020534a001986 */ /* 0x0001e2000c10190e */
[----:B------:R-:W-:-:S04]  /*40d0*/  ISETP.GT.AND P1, PT, R149, 0x38, PT ;  /* 0x000000389500780c */ /* 0x000fc80003f24270 */
[----:B------:R-:W-:-:S13]  /*40e0*/  ISETP.GT.AND P5, PT, R148, RZ, P1 ;  /* 0x000000ff9400720c */ /* 0x000fda0000fa4270 */
[----:B------:R-:W2:Y:S01]  /*40f0*/  @P5 LDG.E.LTC128B R6, desc[UR14][R146.64] ;  /* 0x0000000e92065981 */ /* 0x000ea2000c1e1920 */
[----:B------:R-:W-:Y:S01]  /*4100*/  IMAD R79, R15, 0xe0, RZ ;  /* 0x000000e00f4f7824 */ /* 0x000fe200078e02ff */
[----:B------:R-:W-:Y:S01]  /*4110*/  ISETP.GT.AND P6, PT, R149, 0x39, PT ;  /* 0x000000399500780c */ /* 0x000fe20003fc4270 */
[----:B------:R-:W-:Y:S01]  /*4120*/  IMAD.WIDE.U32 R76, R14, 0xe0, R10 ;  /* 0x000000e00e4c7825 */ /* 0x000fe200078e000a */
[----:B------:R-:W-:Y:S02]  /*4130*/  BSSY B1, `(.L_x_68) ;  /* 0x000000a000017945 */ /* 0x000fe40003800000 */
[----:B------:R-:W-:Y:S01]  /*4140*/  P2R R78, PR, RZ, 0x40 ;  /* 0x00000040ff4e7803 */ /* 0x000fe20000000000 */
[----:B------:R-:W-:Y:S02]  /*4150*/  IMAD.IADD R77, R77, 0x1, R79 ;  /* 0x000000014d4d7824 */ /* 0x000fe400078e024f */
[----:B--2---:R-:W-:-:S04]  /*4160*/  IMAD R15, R6, R133, RZ ;  /* 0x00000085060f7224 */ /* 0x004fc800078e02ff */
[----:B------:R-:W-:Y:S02]  /*4170*/  IMAD R81, R84, R132, R15 ;  /* 0x0000008454517224 */ /* 0x000fe400078e020f */
[----:B------:R-:W-:-:S03]  /*4180*/  IMAD.WIDE.U32 R14, R14, 0xe0, R88 ;  /* 0x000000e00e0e7825 */ /* 0x000fc600078e0058 */
[----:B------:R0:W-:Y:S01]  /*4190*/  @P5 STG.E desc[UR14][R76.64], R81 ;  /* 0x000000514c005986 */ /* 0x0001e2000c10190e */
[----:B------:R-:W-:-:S13]  /*41a0*/  ISETP.GT.AND P5, PT, R148, RZ, P6 ;  /* 0x000000ff9400720c */ /* 0x000fda00037a4270 */
[----:B0-----:R-:W-:Y:S05]  /*41b0*/  @!P5 BRA `(.L_x_69) ;  /* 0x000000000004d947 */ /* 0x001fea0003800000 */
[----:B------:R0:W5:Y:S02]  /*41c0*/  LDG.E.LTC128B R6, desc[UR14][R122.64] ;  /* 0x0000000e7a067981 */ /* 0x000164000c1e1920 */
.L_x_69:
[----:B------:R-:W-:Y:S05]  /*41d0*/  BSYNC B1 ;  /* 0x0000000000017941 */ /* 0x000fea0003800000 */
.L_x_68:
        /* <DEDUP_REMOVED lines=8> */
.L_x_71:
[----:B------:R-:W-:Y:S05]  /*4260*/  BSYNC B1 ;  /* 0x0000000000017941 */ /* 0x000fea0003800000 */
.L_x_70:
[----:B-----5:R-:W-:Y:S01]  /*4270*/  IMAD R79, R6, R133, RZ ;  /* 0x00000085064f7224 */ /* 0x020fe200078e02ff */
[----:B------:R-:W-:Y:S03]  /*4280*/  BSSY B1, `(.L_x_72) ;  /* 0x0000006000017945 */ /* 0x000fe60003800000 */
[----:B------:R-:W-:-:S05]  /*4290*/  IMAD R79, R86, R132, R79 ;  /* 0x00000084564f7224 */ /* 0x000fca00078e024f */
[----:B------:R0:W-:Y:S01]  /*42a0*/  @P5 STG.E desc[UR14][R76.64+0x20], R79 ;  /* 0x0000204f4c005986 */ /* 0x0001e2000c10190e */
[----:B------:R-:W-:-:S13]  /*42b0*/  ISETP.GT.AND P5, PT, R148, 0x8, P6 ;  /* 0x000000089400780c */ /* 0x000fda00037a4270 */
[----:B0-----:R-:W-:Y:S05]  /*42c0*/  @!P5 BRA `(.L_x_73) ;  /* 0x000000000004d947 */ /* 0x001fea0003800000 */
[----:B------:R0:W5:Y:S02]  /*42d0*/  LDG.E.LTC128B R6, desc[UR14][R16.64+0x20] ;  /* 0x0000200e10067981 */ /* 0x000164000c1e1920 */
.L_x_73:
[----:B------:R-:W-:Y:S05]  /*42e0*/  BSYNC B1 ;  /* 0x0000000000017941 */ /* 0x000fea0003800000 */
.L_x_72:
[----:B-----5:R-:W-:Y:S01]  /*42f0*/  IMAD R78, R6, R133, RZ ;  /* 0x00000085064e7224 */ /* 0x020fe200078e02ff */
[----:B------:R-:W-:Y:S03]  /*4300*/  BSSY B1, `(.L_x_74) ;  /* 0x0000006000017945 */ /* 0x000fe60003800000 */
[----:B------:R-:W-:-:S05]  /*4310*/  IMAD R87, R87, R132, R78 ;  /* 0x0000008457577224 */ /* 0x000fca00078e024e */
[----:B------:R0:W-:Y:S01]  /*4320*/  @P5 STG.E desc[UR14][R14.64+0x20], R87 ;  /* 0x000020570e005986 */ /* 0x0001e2000c10190e */
[----:B------:R-:W-:-:S13]  /*4330*/  ISETP.GT.AND P5, PT, R148, 0x80, P0 ;  /* 0x000000809400780c */ /* 0x000fda00007a4270 */
[----:B0-----:R-:W-:Y:S05]  /*4340*/  @!P5 BRA `(.L_x_75) ;  /* 0x000000000004d947 */ /* 0x001fea0003800000 */
[----:B------:R0:W5:Y:S02]  /*4350*/  LDG.E.LTC128B R6, desc[UR14][R20.64+0x200] ;  /* 0x0002000e14067981 */ /* 0x000164000c1e1920 */
.L_x_75:
[----:B------:R-:W-:Y:S05]  /*4360*/  BSYNC B1 ;  /* 0x0000000000017941 */ /* 0x000fea0003800000 */
.L_x_74:
[----:B-----5:R-:W-:Y:S01]  /*4370*/  IMAD R79, R6, R133, RZ ;  /* 0x00000085064f7224 */ /* 0x020fe200078e02ff */
[----:B------:R-:W-:Y:S03]  /*4380*/  BSSY B1, `(.L_x_76) ;  /* 0x0000007000017945 */ /* 0x000fe60003800000 */
[----:B------:R-:W-:-:S05]  /*4390*/  IMAD R79, R24, R132, R79 ;  /* 0x00000084184f7224 */ /* 0x000fca00078e024f */
[----:B------:R0:W-:Y:S01]  /*43a0*/  @P5 STG.E desc[UR14][R10.64+0x200], R79 ;  /* 0x0002004f0a005986 */ /* 0x0001e2000c10190e */
[----:B------:R-:W-:-:S04]  /*43b0*/  LOP3.LUT P5, RZ, R150, 0x2, RZ, 0xc0, !PT ;  /* 0x0000000296ff7812 */ /* 0x000fc800078ac0ff */
[----:B------:R-:W-:-:S13]  /*43c0*/  ISETP.GT.AND P5, PT, R148, 0x80, P5 ;  /* 0x000000809400780c */ /* 0x000fda0002fa4270 */
[----:B0-----:R-:W-:Y:S05]  /*43d0*/  @!P5 BRA `(.L_x_77) ;  /* 0x000000000004d947 */ /* 0x001fea0003800000 */
[----:B------:R0:W5:Y:S02]  /*43e0*/  LDG.E.LTC128B R6, desc[UR14][R18.64+0x200] ;  /* 0x0002000e12067981 */ /* 0x000164000c1e1920 */
.L_x_77:
[----:B------:R-:W-:Y:S05]  /*43f0*/  BSYNC B1 ;  /* 0x0000000000017941 */ /* 0x000fea0003800000 */
.L_x_76:
[----:B-----5:R-:W-:Y:S01]  /*4400*/  IMAD R24, R6, R133, RZ ;  /* 0x0000008506187224 */ /* 0x020fe200078e02ff */
[----:B------:R-:W-:Y:S01]  /*4410*/  ISETP.GT.AND P0, PT, R148, 0x88, P0 ;  /* 0x000000889400780c */ /* 0x000fe20000704270 */
[----:B------:R-:W-:Y:S02]  /*4420*/  BSSY B1, `(.L_x_78) ;  /* 0x0000005000017945 */ /* 0x000fe40003800000 */
[----:B------:R-:W-:-:S05]  /*4430*/  IMAD R25, R25, R132, R24 ;  /* 0x0000008419197224 */ /* 0x000fca00078e0218 */
[----:B------:R0:W-:Y:S05]  /*4440*/  @P5 STG.E desc[UR14][R88.64+0x200], R25 ;  /* 0x0002001958005986 */ /* 0x0001ea000c10190e */
[----:B------:R-:W-:Y:S05]  /*4450*/  @!P0 BRA `(.L_x_79) ;  /* 0x0000000000048947 */ /* 0x000fea0003800000 */
[----:B------:R0:W5:Y:S02]  /*4460*/  LDG.E.LTC128B R6, desc[UR14][R20.64+0x220] ;  /* 0x0002200e14067981 */ /* 0x000164000c1e1920 */
.L_x_79:
[----:B------:R-:W-:Y:S05]  /*4470*/  BSYNC B1 ;  /* 0x0000000000017941 */ /* 0x000fea0003800000 */
.L_x_78:
[----:B0----5:R-:W-:Y:S01]  /*4480*/  IMAD R21, R6, R133, RZ ;  /* 0x0000008506157224 */ /* 0x021fe200078e02ff */
[----:B------:R-:W-:Y:S01]  /*4490*/  LOP3.LUT P5, RZ, R150, 0x2, RZ, 0xc0, !PT ;  /* 0x0000000296ff7812 */ /* 0x000fe200078ac0ff */
[----:B------:R-:W-:Y:S02]  /*44a0*/  BSSY B1, `(.L_x_80) ;  /* 0x0000006000017945 */ /* 0x000fe40003800000 */
[----:B------:R-:W-:-:S05]  /*44b0*/  IMAD R21, R26, R132, R21 ;  /* 0x000000841a157224 */ /* 0x000fca00078e0215 */
[----:B------:R0:W-:Y:S01]  /*44c0*/  @P0 STG.E desc[UR14][R10.64+0x220], R21 ;  /* 0x000220150a000986 */ /* 0x0001e2000c10190e */
[----:B------:R-:W-:-:S13]  /*44d0*/  ISETP.GT.AND P0, PT, R148, 0x88, P5 ;  /* 0x000000889400780c */ /* 0x000fda0002f04270 */
[----:B0-----:R-:W-:Y:S05]  /*44e0*/  @!P0 BRA `(.L_x_81) ;  /* 0x0000000000048947 */ /* 0x001fea0003800000 */
[----:B------:R0:W5:Y:S02]  /*44f0*/  LDG.E.LTC128B R6, desc[UR14][R18.64+0x220] ;  /* 0x0002200e12067981 */ /* 0x000164000c1e1920 */
.L_x_81:
[----:B------:R-:W-:Y:S05]  /*4500*/  BSYNC B1 ;  /* 0x0000000000017941 */ /* 0x000fea0003800000 */
.L_x_80:
[----:B-----5:R-:W-:Y:S01]  /*4510*/  IMAD R10, R6, R133, RZ ;  /* 0x00000085060a7224 */ /* 0x020fe200078e02ff */
[----:B------:R-:W-:Y:S01]  /*4520*/  LOP3.LUT P5, RZ, R150, 0x4, RZ, 0xc0, !PT ;  /* 0x0000000496ff7812 */ /* 0x000fe200078ac0ff */
[----:B------:R-:W-:Y:S02]  /*4530*/  BSSY B1, `(.L_x_82) ;  /* 0x0000006000017945 */ /* 0x000fe40003800000 */
[----:B------:R-:W-:-:S05]  /*4540*/  IMAD R27, R27, R132, R10 ;  /* 0x000000841b1b7224 */ /* 0x000fca00078e020a */
[----:B------:R0:W-:Y:S01]  /*4550*/  @P0 STG.E desc[UR14][R88.64+0x220], R27 ;  /* 0x0002201b58000986 */ /* 0x0001e2000c10190e */
[----:B------:R-:W-:-:S13]  /*4560*/  ISETP.GT.AND P0, PT, R148, 0x80, P5 ;  /* 0x000000809400780c */ /* 0x000fda0002f04270 */
[----:B0-----:R-:W-:Y:S05]  /*4570*/  @!P0 BRA `(.L_x_83) ;  /* 0x0000000000048947 */ /* 0x001fea0003800000 */
[----:B------:R0:W5:Y:S02]  /*4580*/  LDG.E.LTC128B R6, desc[UR14][R56.64+0x200] ;  /* 0x0002000e38067981 */ /* 0x000164000c1e1920 */
.L_x_83:
[----:B------:R-:W-:Y:S05]  /*4590*/  BSYNC B1 ;  /* 0x0000000000017941 */ /* 0x000fea0003800000 */
.L_x_82:
[----:B-----5:R-:W-:Y:S01]  /*45a0*/  IMAD R11, R6, R133, RZ ;  /* 0x00000085060b7224 */ /* 0x020fe200078e02ff */
[----:B------:R-:W-:Y:S03]  /*45b0*/  BSSY B1, `(.L_x_84) ;  /* 0x0000006000017945 */ /* 0x000fe60003800000 */
[----:B------:R-:W-:-:S05]  /*45c0*/  IMAD R11, R28, R132, R11 ;  /* 0x000000841c0b7224 */ /* 0x000fca00078e020b */
[----:B------:R0:W-:Y:S01]  /*45d0*/  @P0 STG.E desc[UR14][R58.64+0x200], R11 ;  /* 0x0002000b3a000986 */ /* 0x0001e2000c10190e */
[----:B------:R-:W-:-:S13]  /*45e0*/  ISETP.GT.AND P0, PT, R148, 0x80, P4 ;  /* 0x000000809400780c */ /* 0x000fda0002704270 */
[----:B0-----:R-:W-:Y:S05]  /*45f0*/  @!P0 BRA `(.L_x_85) ;  /* 0x0000000000048947 */ /* 0x001fea0003800000 */
[----:B------:R0:W5:Y:S02]  /*4600*/  LDG.E.LTC128B R6, desc[UR14][R60.64+0x200] ;  /* 0x0002000e3c067981 */ /* 0x000164000c1e1920 */
.L_x_85:
[----:B------:R-:W-:Y:S05]  /*4610*/  BSYNC B1 ;  /* 0x0000000000017941 */ /* 0x000fea0003800000 */
.L_x_84:
[----:B-----5:R-:W-:Y:S01]  /*4620*/  IMAD R10, R6, R133, RZ ;  /* 0x00000085060a7224 */ /* 0x020fe200078e02ff */
[----:B------:R-:W-:Y:S03]  /*4630*/  BSSY B1, `(.L_x_86) ;  /* 0x0000006000017945 */ /* 0x000fe60003800000 */
[----:B------:R-:W-:-:S05]  /*4640*/  IMAD R29, R29, R132, R10 ;  /* 0x000000841d1d7224 */ /* 0x000fca00078e020a */
[----:B------:R0:W-:Y:S01]  /*4650*/  @P0 STG.E desc[UR14][R22.64+0x200], R29 ;  /* 0x0002001d16000986 */ /* 0x0001e2000c10190e */
[----:B------:R-:W-:-:S13]  /*4660*/  ISETP.GT.AND P0, PT, R148, 0x88, P5 ;  /* 0x000000889400780c */ /* 0x000fda0002f04270 */
[----:B0-----:R-:W-:Y:S05]  /*4670*/  @!P0 BRA `(.L_x_87) ;  /* 0x0000000000048947 */ /* 0x001fea0003800000 */
[----:B------:R0:W5:Y:S02]  /*4680*/  LDG.E.LTC128B R6, desc[UR14][R56.64+0x220] ;  /* 0x0002200e38067981 */ /* 0x000164000c1e1920 */
.L_x_87:
[----:B------:R-:W-:Y:S05]  /*4690*/  BSYNC B1 ;  /* 0x0000000000017941 */ /* 0x000fea0003800000 */
.L_x_86:
[----:B-----5:R-:W-:Y:S01]  /*46a0*/  IMAD R11, R6, R133, RZ ;  /* 0x00000085060b7224 */ /* 0x020fe200078e02ff */
[----:B------:R-:W-:Y:S01]  /*46b0*/  ISETP.GT.AND P4, PT, R148, 0x88, P4 ;  /* 0x000000889400780c */ /* 0x000fe20002784270 */
[----:B------:R-:W-:Y:S02]  /*46c0*/  BSSY B1, `(.L_x_88) ;  /* 0x0000005000017945 */ /* 0x000fe40003800000 */
[----:B------:R-:W-:-:S05]  /*46d0*/  IMAD R11, R30, R132, R11 ;  /* 0x000000841e0b7224 */ /* 0x000fca00078e020b */
[----:B------:R0:W-:Y:S05]  /*46e0*/  @P0 STG.E desc[UR14][R90.64+0x220], R11 ;  /* 0x0002200b5a000986 */ /* 0x0001ea000c10190e */
[----:B------:R-:W-:Y:S05]  /*46f0*/  @!P4 BRA `(.L_x_89) ;  /* 0x000000000004c947 */ /* 0x000fea0003800000 */
[----:B------:R0:W5:Y:S02]  /*4700*/  LDG.E.LTC128B R6, desc[UR14][R60.64+0x220] ;  /* 0x0002200e3c067981 */ /* 0x000164000c1e1920 */
.L_x_89:
[----:B------:R-:W-:Y:S05]  /*4710*/  BSYNC B1 ;  /* 0x0000000000017941 */ /* 0x000fea0003800000 */
.L_x_88:
[----:B-----5:R-:W-:Y:S01]  /*4720*/  IMAD R10, R6, R133, RZ ;  /* 0x00000085060a7224 */ /* 0x020fe200078e02ff */
[----:B------:R-:W-:Y:S01]  /*4730*/  LOP3.LUT P5, RZ, R150, 0x10, RZ, 0xc0, !PT ;  /* 0x0000001096ff7812 */ /* 0x000fe200078ac0ff */
[----:B------:R-:W-:Y:S02]  /*4740*/  BSSY B1, `(.L_x_90) ;  /* 0x0000006000017945 */ /* 0x000fe40003800000 */
[----:B------:R-:W-:Y:S01]  /*4750*/  IMAD R31, R31, R132, R10 ;  /* 0x000000841f1f7224 */ /* 0x000fe200078e020a */
[----:B------:R-:W-:-:S04]  /*4760*/  ISETP.GT.AND P0, PT, R148, 0x80, P5 ;  /* 0x000000809400780c */ /* 0x000fc80002f04270 */
[----:B------:R0:W-:Y:S09]  /*4770*/  @P4 STG.E desc[UR14][R22.64+0x220], R31 ;  /* 0x0002201f16004986 */ /* 0x0001f2000c10190e */
[----:B------:R-:W-:Y:S05]  /*4780*/  @!P0 BRA `(.L_x_91) ;  /* 0x0000000000048947 */ /* 0x000fea0003800000 */
[----:B------:R0:W5:Y:S02]  /*4790*/  LDG.E.LTC128B R6, desc[UR14][R92.64+0x200] ;  /* 0x0002000e5c067981 */ /* 0x000164000c1e1920 */
.L_x_91:
[----:B------:R-:W-:Y:S05]  /*47a0*/  BSYNC B1 ;  /* 0x0000000000017941 */ /* 0x000fea0003800000 */
.L_x_90:
        /* <DEDUP_REMOVED lines=8> */
.L_x_93:
[----:B------:R-:W-:Y:S05]  /*4830*/  BSYNC B1 ;  /* 0x0000000000017941 */ /* 0x000fea0003800000 */
.L_x_92:
[----:B-----5:R-:W-:Y:S01]  /*4840*/  IMAD R10, R6, R133, RZ ;  /* 0x00000085060a7224 */ /* 0x020fe200078e02ff */
[----:B------:R-:W-:Y:S03]  /*4850*/  BSSY B1, `(.L_x_94) ;  /* 0x0000006000017945 */ /* 0x000fe60003800000 */
[----:B------:R-:W-:-:S05]  /*4860*/  IMAD R33, R33, R132, R10 ;  /* 0x0000008421217224 */ /* 0x000fca00078e020a */
[----:B------:R0:W-:Y:S01]  /*4870*/  @P0 STG.E desc[UR14][R94.64+0x200], R33 ;  /* 0x000200215e000986 */ /* 0x0001e2000c10190e */
[----:B------:R-:W-:-:S13]  /*4880*/  ISETP.GT.AND P0, PT, R148, 0x88, P5 ;  /* 0x000000889400780c */ /* 0x000fda0002f04270 */
[----:B0-----:R-:W-:Y:S05]  /*4890*/  @!P0 BRA `(.L_x_95) ;  /* 0x0000000000048947 */ /* 0x001fea0003800000 */
[----:B------:R0:W5:Y:S02]  /*48a0*/  LDG.E.LTC128B R6, desc[UR14][R92.64+0x220] ;  /* 0x0002200e5c067981 */ /* 0x000164000c1e1920 */
.L_x_95:
[----:B------:R-:W-:Y:S05]  /*48b0*/  BSYNC B1 ;  /* 0x0000000000017941 */ /* 0x000fea0003800000 */
.L_x_94:
[----:B-----5:R-:W-:Y:S01]  /*48c0*/  IMAD R11, R6, R133, RZ ;  /* 0x00000085060b7224 */ /* 0x020fe200078e02ff */
[----:B------:R-:W-:Y:S03]  /*48d0*/  BSSY B1, `(.L_x_96) ;  /* 0x0000006000017945 */ /* 0x000fe60003800000 */
[----:B------:R-:W-:-:S05]  /*48e0*/  IMAD R11, R34, R132, R11 ;  /* 0x00000084220b7224 */ /* 0x000fca00078e020b */
[----:B------:R0:W-:Y:S01]  /*48f0*/  @P0 STG.E desc[UR14][R96.64+0x220], R11 ;  /* 0x0002200b60000986 */ /* 0x0001e2000c10190e */
[----:B------:R-:W-:-:S13]  /*4900*/  ISETP.GT.AND P0, PT, R148, 0x88, P4 ;  /* 0x000000889400780c */ /* 0x000fda0002704270 */
[----:B0-----:R-:W-:Y:S05]  /*4910*/  @!P0 BRA `(.L_x_97) ;  /* 0x0000000000048947 */ /* 0x001fea0003800000 */
[----:B------:R0:W5:Y:S02]  /*4920*/  LDG.E.LTC128B R6, desc[UR14][R62.64+0x220] ;  /* 0x0002200e3e067981 */ /* 0x000164000c1e1920 */
.L_x_97:
[----:B------:R-:W-:Y:S05]  /*4930*/  BSYNC B1 ;  /* 0x0000000000017941 */ /* 0x000fea0003800000 */
.L_x_96:
        /* <DEDUP_REMOVED lines=8> */
.L_x_99:
[----:B------:R-:W-:Y:S05]  /*49c0*/  BSYNC B1 ;  /* 0x0000000000017941 */ /* 0x000fea0003800000 */
.L_x_98:
        /* <DEDUP_REMOVED lines=8> */
.L_x_101:
[----:B------:R-:W-:Y:S05]  /*4a50*/  BSYNC B1 ;  /* 0x0000000000017941 */ /* 0x000fea0003800000 */
.L_x_100:
[----:B-----5:R-:W-:Y:S01]  /*4a60*/  IMAD R10, R6, R133, RZ ;  /* 0x00000085060a7224 */ /* 0x020fe200078e02ff */
[----:B------:R-:W-:Y:S03]  /*4a70*/  BSSY B1, `(.L_x_102) ;  /* 0x0000006000017945 */ /* 0x000fe60003800000 */
[----:B------:R-:W-:-:S05]  /*4a80*/  IMAD R37, R37, R132, R10 ;  /* 0x0000008425257224 */ /* 0x000fca00078e020a */
[----:B------:R0:W-:Y:S01]  /*4a90*/  @P0 STG.E desc[UR14][R102.64+0x200], R37 ;  /* 0x0002002566000986 */ /* 0x0001e2000c10190e */
[----:B------:R-:W-:-:S13]  /*4aa0*/  ISETP.GT.AND P0, PT, R148, 0x88, P5 ;  /* 0x000000889400780c */ /* 0x000fda0002f04270 */
[----:B0-----:R-:W-:Y:S05]  /*4ab0*/  @!P0 BRA `(.L_x_103) ;  /* 0x0000000000048947 */ /* 0x001fea0003800000 */
[----:B------:R0:W5:Y:S02]  /*4ac0*/  LDG.E.LTC128B R6, desc[UR14][R100.64+0x220] ;  /* 0x0002200e64067981 */ /* 0x000164000c1e1920 */
.L_x_103:
[----:B------:R-:W-:Y:S05]  /*4ad0*/  BSYNC B1 ;  /* 0x0000000000017941 */ /* 0x000fea0003800000 */
.L_x_102:
[----:B-----5:R-:W-:Y:S01]  /*4ae0*/  IMAD R11, R6, R133, RZ ;  /* 0x00000085060b7224 */ /* 0x020fe200078e02ff */
[----:B------:R-:W-:Y:S03]  /*4af0*/  BSSY B1, `(.L_x_104) ;  /* 0x0000006000017945 */ /* 0x000fe60003800000 */
[----:B------:R-:W-:-:S05]  /*4b00*/  IMAD R11, R38, R132, R11 ;  /* 0x00000084260b7224 */ /* 0x000fca00078e020b */
[----:B------:R0:W-:Y:S01]  /*4b10*/  @P0 STG.E desc[UR14][R118.64+0x220], R11 ;  /* 0x0002200b76000986 */ /* 0x0001e2000c10190e */
[----:B------:R-:W-:-:S13]  /*4b20*/  ISETP.GT.AND P0, PT, R148, 0x88, P4 ;  /* 0x000000889400780c */ /* 0x000fda0002704270 */
[----:B0-----:R-:W-:Y:S05]  /*4b30*/  @!P0 BRA `(.L_x_105) ;  /* 0x0000000000048947 */ /* 0x001fea0003800000 */
[----:B------:R0:W5:Y:S02]  /*4b40*/  LDG.E.LTC128B R6, desc[UR14][R98.64+0x220] ;  /* 0x0002200e62067981 */ /* 0x000164000c1e1920 */
.L_x_105:
[----:B------:R-:W-:Y:S05]  /*4b50*/  BSYNC B1 ;  /* 0x0000000000017941 */ /* 0x000fea0003800000 */
.L_x_104:
        /* <DEDUP_REMOVED lines=8> */
.L_x_107:
[----:B------:R-:W-:Y:S05]  /*4be0*/  BSYNC B1 ;  /* 0x0000000000017941 */ /* 0x000fea0003800000 */
.L_x_106:
[----:B-----5:R-:W-:Y:S01]  /*4bf0*/  IMAD R11, R6, R133, RZ ;  /* 0x00000085060b7224 */ /* 0x020fe200078e02ff */
[----:B------:R-:W-:Y:S01]  /*4c00*/  ISETP.NE.AND P4, PT, R104, RZ, PT ;  /* 0x000000ff6800720c */ /* 0x000fe20003f85270 */
[----:B------:R-:W-:Y:S02]  /*4c10*/  BSSY B1, `(.L_x_108) ;  /* 0x0000006000017945 */ /* 0x000fe40003800000 */
[----:B------:R-:W-:-:S05]  /*4c20*/  IMAD R11, R40, R132, R11 ;  /* 0x00000084280b7224 */ /* 0x000fca00078e020b */
[----:B------:R0:W-:Y:S01]  /*4c30*/  @P0 STG.E desc[UR14][R64.64+0x200], R11 ;  /* 0x0002000b40000986 */ /* 0x0001e2000c10190e */
[----:B------:R-:W-:-:S13]  /*4c40*/  ISETP.GT.AND P0, PT, R148, 0x80, P4 ;  /* 0x000000809400780c */ /* 0x000fda0002704270 */
[----:B0-----:R-:W-:Y:S05]  /*4c50*/  @!P0 BRA `(.L_x_109) ;  /* 0x0000000000048947 */ /* 0x001fea0003800000 */
[----:B------:R0:W5:Y:S02]  /*4c60*/  LDG.E.LTC128B R6, desc[UR14][R106.64+0x200] ;  /* 0x0002000e6a067981 */ /* 0x000164000c1e1920 */
.L_x_109:
[----:B------:R-:W-:Y:S05]  /*4c70*/  BSYNC B1 ;  /* 0x0000000000017941 */ /* 0x000fea0003800000 */
.L_x_108:
[----:B-----5:R-:W-:Y:S01]  /*4c80*/  IMAD R10, R6, R133, RZ ;  /* 0x00000085060a7224 */ /* 0x020fe200078e02ff */
[----:B------:R-:W-:Y:S03]  /*4c90*/  BSSY B1, `(.L_x_110) ;  /* 0x0000006000017945 */ /* 0x000fe60003800000 */
[----:B------:R-:W-:-:S05]  /*4ca0*/  IMAD R41, R41, R132, R10 ;  /* 0x0000008429297224 */ /* 0x000fca00078e020a */
[----:B------:R0:W-:Y:S01]  /*4cb0*/  @P0 STG.E desc[UR14][R66.64+0x200], R41 ;  /* 0x0002002942000986 */ /* 0x0001e2000c10190e */
[----:B------:R-:W-:-:S13]  /*4cc0*/  ISETP.GT.AND P0, PT, R148, 0x88, P5 ;  /* 0x000000889400780c */ /* 0x000fda0002f04270 */
[----:B0-----:R-:W-:Y:S05]  /*4cd0*/  @!P0 BRA `(.L_x_111) ;  /* 0x0000000000048947 */ /* 0x001fea0003800000 */
[----:B------:R0:W5:Y:S02]  /*4ce0*/  LDG.E.LTC128B R6, desc[UR14][R108.64+0x220] ;  /* 0x0002200e6c067981 */ /* 0x000164000c1e1920 */
.L_x_111:
[----:B------:R-:W-:Y:S05]  /*4cf0*/  BSYNC B1 ;  /* 0x0000000000017941 */ /* 0x000fea0003800000 */
.L_x_110:
[----:B-----5:R-:W-:Y:S01]  /*4d00*/  IMAD R11, R6, R133, RZ ;  /* 0x00000085060b7224 */ /* 0x020fe200078e02ff */
[----:B------:R-:W-:Y:S03]  /*4d10*/  BSSY B1, `(.L_x_112) ;  /* 0x0000006000017945 */ /* 0x000fe60003800000 */
[----:B------:R-:W-:-:S05]  /*4d20*/  IMAD R11, R42, R132, R11 ;  /* 0x000000842a0b7224 */ /* 0x000fca00078e020b */
[----:B------:R0:W-:Y:S01]  /*4d30*/  @P0 STG.E desc[UR14][R64.64+0x220], R11 ;  /* 0x0002200b40000986 */ /* 0x0001e2000c10190e */
[----:B------:R-:W-:-:S13]  /*4d40*/  ISETP.GT.AND P0, PT, R148, 0x88, P4 ;  /* 0x000000889400780c */ /* 0x000fda0002704270 */
[----:B0-----:R-:W-:Y:S05]  /*4d50*/  @!P0 BRA `(.L_x_113) ;  /* 0x0000000000048947 */ /* 0x001fea0003800000 */
[----:B------:R0:W5:Y:S02]  /*4d60*/  LDG.E.LTC128B R6, desc[UR14][R106.64+0x220] ;  /* 0x0002200e6a067981 */ /* 0x000164000c1e1920 */
.L_x_113:
[----:B------:R-:W-:Y:S05]  /*4d70*/  BSYNC B1 ;  /* 0x0000000000017941 */ /* 0x000fea0003800000 */
.L_x_112:
[----:B-----5:R-:W-:Y:S01]  /*4d80*/  IMAD R10, R6, R133, RZ ;  /* 0x00000085060a7224 */ /* 0x020fe200078e02ff */
[----:B------:R-:W-:Y:S03]  /*4d90*/  BSSY B1, `(.L_x_114) ;  /* 0x0000006000017945 */ /* 0x000fe60003800000 */
[----:B------:R-:W-:-:S05]  /*4da0*/  IMAD R43, R43, R132, R10 ;  /* 0x000000842b2b7224 */ /* 0x000fca00078e020a */
[----:B------:R0:W-:Y:S01]  /*4db0*/  @P0 STG.E desc[UR14][R66.64+0x220], R43 ;  /* 0x0002202b42000986 */ /* 0x0001e2000c10190e */
[----:B------:R-:W-:-:S13]  /*4dc0*/  ISETP.GT.AND P0, PT, R148, 0x80, P3 ;  /* 0x000000809400780c */ /* 0x000fda0001f04270 */
[----:B0-----:R-:W-:Y:S05]  /*4dd0*/  @!P0 BRA `(.L_x_115) ;  /* 0x0000000000048947 */ /* 0x001fea0003800000 */
[----:B------:R0:W5:Y:S02]  /*4de0*/  LDG.E.LTC128B R6, desc[UR14][R112.64+0x200] ;  /* 0x0002000e70067981 */ /* 0x000164000c1e1920 */
.L_x_115:
[----:B------:R-:W-:Y:S05]  /*4df0*/  BSYNC B1 ;  /* 0x0000000000017941 */ /* 0x000fea0003800000 */
.L_x_114:
        /* <DEDUP_REMOVED lines=8> */
.L_x_117:
[----:B------:R-:W-:Y:S05]  /*4e80*/  BSYNC B1 ;  /* 0x0000000000017941 */ /* 0x000fea0003800000 */
.L_x_116:
[----:B-----5:R-:W-:Y:S01]  /*4e90*/  IMAD R10, R6, R133, RZ ;  /* 0x00000085060a7224 */ /* 0x020fe200078e02ff */
[----:B------:R-:W-:Y:S01]  /*4ea0*/  ISETP.GT.AND P3, PT, R148, 0x88, P3 ;  /* 0x000000889400780c */ /* 0x000fe20001f64270 */
[----:B------:R-:W-:Y:S02]  /*4eb0*/  BSSY B1, `(.L_x_118) ;  /* 0x0000005000017945 */ /* 0x000fe40003800000 */
[----:B------:R-:W-:-:S05]  /*4ec0*/  IMAD R45, R45, R132, R10 ;  /* 0x000000842d2d7224 */ /* 0x000fca00078e020a */
[----:B------:R0:W-:Y:S05]  /*4ed0*/  @P0 STG.E desc[UR14][R70.64+0x200], R45 ;  /* 0x0002002d46000986 */ /* 0x0001ea000c10190e */
[----:B------:R-:W-:Y:S05]  /*4ee0*/  @!P3 BRA `(.L_x_119) ;  /* 0x000000000004b947 */ /* 0x000fea0003800000 */
[----:B------:R0:W5:Y:S02]  /*4ef0*/  LDG.E.LTC128B R6, desc[UR14][R112.64+0x220] ;  /* 0x0002200e70067981 */ /* 0x000164000c1e1920 */
.L_x_119:
[----:B------:R-:W-:Y:S05]  /*4f00*/  BSYNC B1 ;  /* 0x0000000000017941 */ /* 0x000fea0003800000 */
.L_x_118:
[----:B-----5:R-:W-:Y:S01]  /*4f10*/  IMAD R11, R6, R133, RZ ;  /* 0x00000085060b7224 */ /* 0x020fe200078e02ff */
[----:B------:R-:W-:Y:S01]  /*4f20*/  ISETP.GT.AND P0, PT, R148, 0x88, P4 ;  /* 0x000000889400780c */ /* 0x000fe20002704270 */
[----:B------:R-:W-:Y:S02]  /*4f30*/  BSSY B1, `(.L_x_120) ;  /* 0x0000005000017945 */ /* 0x000fe40003800000 */
[----:B------:R-:W-:-:S05]  /*4f40*/  IMAD R11, R46, R132, R11 ;  /* 0x000000842e0b7224 */ /* 0x000fca00078e020b */
[----:B------:R0:W-:Y:S05]  /*4f50*/  @P3 STG.E desc[UR14][R68.64+0x220], R11 ;  /* 0x0002200b44003986 */ /* 0x0001ea000c10190e */
[----:B------:R-:W-:Y:S05]  /*4f60*/  @!P0 BRA `(.L_x_121) ;  /* 0x0000000000048947 */ /* 0x000fea0003800000 */
[----:B------:R0:W5:Y:S02]  /*4f70*/  LDG.E.LTC128B R6, desc[UR14][R110.64+0x220] ;  /* 0x0002200e6e067981 */ /* 0x000164000c1e1920 */
.L_x_121:
[----:B------:R-:W-:Y:S05]  /*4f80*/  BSYNC B1 ;  /* 0x0000000000017941 */ /* 0x000fea0003800000 */
.L_x_120:
[----:B-----5:R-:W-:Y:S01]  /*4f90*/  IMAD R10, R6, R133, RZ ;  /* 0x00000085060a7224 */ /* 0x020fe200078e02ff */
[----:B------:R-:W-:Y:S01]  /*4fa0*/  ISETP.GT.AND P3, PT, R148, 0x80, P2 ;  /* 0x000000809400780c */ /* 0x000fe20001764270 */
[----:B------:R-:W-:Y:S02]  /*4fb0*/  BSSY B1, `(.L_x_122) ;  /* 0x0000005000017945 */ /* 0x000fe40003800000 */
[----:B------:R-:W-:-:S05]  /*4fc0*/  IMAD R47, R47, R132, R10 ;  /* 0x000000842f2f7224 */ /* 0x000fca00078e020a */
[----:B------:R0:W-:Y:S05]  /*4fd0*/  @P0 STG.E desc[UR14][R70.64+0x220], R47 ;  /* 0x0002202f46000986 */ /* 0x0001ea000c10190e */
[----:B------:R-:W-:Y:S05]  /*4fe0*/  @!P3 BRA `(.L_x_123) ;  /* 0x000000000004b947 */ /* 0x000fea0003800000 */
[----:B------:R0:W5:Y:S02]  /*4ff0*/  LDG.E.LTC128B R6, desc[UR14][R128.64+0x200] ;  /* 0x0002000e80067981 */ /* 0x000164000c1e1920 */
.L_x_123:
[----:B------:R-:W-:Y:S05]  /*5000*/  BSYNC B1 ;  /* 0x0000000000017941 */ /* 0x000fea0003800000 */
.L_x_122:
[----:B0----5:R-:W-:Y:S01]  /*5010*/  IMAD R11, R6, R133, RZ ;  /* 0x00000085060b7224 */ /* 0x021fe200078e02ff */
[----:B------:R-:W-:Y:S01]  /*5020*/  ISETP.NE.AND P4, PT, R80, RZ, PT ;  /* 0x000000ff5000720c */ /* 0x000fe20003f85270 */
[----:B------:R-:W-:Y:S02]  /*5030*/  BSSY B1, `(.L_x_124) ;  /* 0x0000006000017945 */ /* 0x000fe40003800000 */
[----:B------:R-:W-:Y:S01]  /*5040*/  IMAD R11, R48, R132, R11 ;  /* 0x00000084300b7224 */ /* 0x000fe200078e020b */
[----:B------:R-:W-:-:S04]  /*5050*/  ISETP.GT.AND P0, PT, R148, 0x80, P4 ;  /* 0x000000809400780c */ /* 0x000fc80002704270 */
[----:B------:R0:W-:Y:S09]  /*5060*/  @P3 STG.E desc[UR14][R72.64+0x200], R11 ;  /* 0x0002000b48003986 */ /* 0x0001f2000c10190e */
[----:B------:R-:W-:Y:S05]  /*5070*/  @!P0 BRA `(.L_x_125) ;  /* 0x0000000000048947 */ /* 0x000fea0003800000 */
[----:B------:R0:W5:Y:S02]  /*5080*/  LDG.E.LTC128B R6, desc[UR14][R130.64+0x200] ;  /* 0x0002000e82067981 */ /* 0x000164000c1e1920 */
.L_x_125:
[----:B------:R-:W-:Y:S05]  /*5090*/  BSYNC B1 ;  /* 0x0000000000017941 */ /* 0x000fea0003800000 */
.L_x_124:
[----:B-----5:R-:W-:Y:S01]  /*50a0*/  IMAD R10, R6, R133, RZ ;  /* 0x00000085060a7224 */ /* 0x020fe200078e02ff */
[----:B------:R-:W-:Y:S01]  /*50b0*/  ISETP.GT.AND P2, PT, R148, 0x88, P2 ;  /* 0x000000889400780c */ /* 0x000fe20001744270 */
[----:B------:R-:W-:Y:S02]  /*50c0*/  BSSY B1, `(.L_x_126) ;  /* 0x0000005000017945 */ /* 0x000fe40003800000 */
[----:B------:R-:W-:-:S05]  /*50d0*/  IMAD R49, R49, R132, R10 ;  /* 0x0000008431317224 */ /* 0x000fca00078e020a */
[----:B------:R0:W-:Y:S05]  /*50e0*/  @P0 STG.E desc[UR14][R74.64+0x200], R49 ;  /* 0x000200314a000986 */ /* 0x0001ea000c10190e */
[----:B------:R-:W-:Y:S05]  /*50f0*/  @!P2 BRA `(.L_x_127) ;  /* 0x000000000004a947 */ /* 0x000fea0003800000 */
[----:B------:R0:W5:Y:S02]  /*5100*/  LDG.E.LTC128B R6, desc[UR14][R128.64+0x220] ;  /* 0x0002200e80067981 */ /* 0x000164000c1e1920 */
.L_x_127:
[----:B------:R-:W-:Y:S05]  /*5110*/  BSYNC B1 ;  /* 0x0000000000017941 */ /* 0x000fea0003800000 */
.L_x_126:
[----:B0----5:R-:W-:Y:S01]  /*5120*/  IMAD R11, R6, R133, RZ ;  /* 0x00000085060b7224 */ /* 0x021fe200078e02ff */
[----:B------:R-:W-:Y:S01]  /*5130*/  ISETP.GT.AND P0, PT, R148, 0x88, P4 ;  /* 0x000000889400780c */ /* 0x000fe20002704270 */
[----:B------:R-:W-:Y:S02]  /*5140*/  BSSY B1, `(.L_x_128) ;  /* 0x0000005000017945 */ /* 0x000fe40003800000 */
[----:B------:R-:W-:-:S05]  /*5150*/  IMAD R11, R50, R132, R11 ;  /* 0x00000084320b7224 */ /* 0x000fca00078e020b */
[----:B------:R0:W-:Y:S05]  /*5160*/  @P2 STG.E desc[UR14][R72.64+0x220], R11 ;  /* 0x0002200b48002986 */ /* 0x0001ea000c10190e */
[----:B------:R-:W-:Y:S05]  /*5170*/  @!P0 BRA `(.L_x_129) ;  /* 0x0000000000048947 */ /* 0x000fea0003800000 */
[----:B------:R0:W5:Y:S02]  /*5180*/  LDG.E.LTC128B R6, desc[UR14][R130.64+0x220] ;  /* 0x0002200e82067981 */ /* 0x000164000c1e1920 */
.L_x_129:
[----:B------:R-:W-:Y:S05]  /*5190*/  BSYNC B1 ;  /* 0x0000000000017941 */ /* 0x000fea0003800000 */
.L_x_128:
[----:B-----5:R-:W-:Y:S01]  /*51a0*/  IMAD R10, R6, R133, RZ ;  /* 0x00000085060a7224 */ /* 0x020fe200078e02ff */
[----:B------:R-:W-:Y:S01]  /*51b0*/  ISETP.GT.AND P2, PT, R148, 0x80, P1 ;  /* 0x000000809400780c */ /* 0x000fe20000f44270 */
[----:B------:R-:W-:Y:S02]  /*51c0*/  BSSY B1, `(.L_x_130) ;  /* 0x0000005000017945 */ /* 0x000fe40003800000 */
[----:B------:R-:W-:-:S05]  /*51d0*/  IMAD R51, R51, R132, R10 ;  /* 0x0000008433337224 */ /* 0x000fca00078e020a */
[----:B------:R0:W-:Y:S05]  /*51e0*/  @P0 STG.E desc[UR14][R74.64+0x220], R51 ;  /* 0x000220334a000986 */ /* 0x0001ea000c10190e */
[----:B------:R-:W-:Y:S05]  /*51f0*/  @!P2 BRA `(.L_x_131) ;  /* 0x000000000004a947 */ /* 0x000fea0003800000 */
[----:B------:R0:W5:Y:S02]  /*5200*/  LDG.E.LTC128B R6, desc[UR14][R12.64+0x200] ;  /* 0x0002000e0c067981 */ /* 0x000164000c1e1920 */
.L_x_131:
[----:B------:R-:W-:Y:S05]  /*5210*/  BSYNC B1 ;  /* 0x0000000000017941 */ /* 0x000fea0003800000 */
.L_x_130:
[----:B0----5:R-:W-:Y:S01]  /*5220*/  IMAD R11, R6, R133, RZ ;  /* 0x00000085060b7224 */ /* 0x021fe200078e02ff */
[----:B------:R-:W-:Y:S01]  /*5230*/  ISETP.GT.AND P0, PT, R148, 0x80, P6 ;  /* 0x000000809400780c */ /* 0x000fe20003704270 */
[----:B------:R-:W-:Y:S02]  /*5240*/  BSSY B1, `(.L_x_132) ;  /* 0x0000005000017945 */ /* 0x000fe40003800000 */
[----:B------:R-:W-:-:S05]  /*5250*/  IMAD R11, R52, R132, R11 ;  /* 0x00000084340b7224 */ /* 0x000fca00078e020b */
[----:B------:R0:W-:Y:S05]  /*5260*/  @P2 STG.E desc[UR14][R76.64+0x200], R11 ;  /* 0x0002000b4c002986 */ /* 0x0001ea000c10190e */
[----:B------:R-:W-:Y:S05]  /*5270*/  @!P0 BRA `(.L_x_133) ;  /* 0x0000000000048947 */ /* 0x000fea0003800000 */
[----:B------:R0:W5:Y:S02]  /*5280*/  LDG.E.LTC128B R6, desc[UR14][R16.64+0x200] ;  /* 0x0002000e10067981 */ /* 0x000164000c1e1920 */
.L_x_133:
[----:B------:R-:W-:Y:S05]  /*5290*/  BSYNC B1 ;  /* 0x0000000000017941 */ /* 0x000fea0003800000 */
.L_x_132:
[----:B-----5:R-:W-:Y:S01]  /*52a0*/  IMAD R10, R6, R133, RZ ;  /* 0x00000085060a7224 */ /* 0x020fe200078e02ff */
[----:B------:R-:W-:Y:S01]  /*52b0*/  ISETP.GT.AND P1, PT, R148, 0x88, P1 ;  /* 0x000000889400780c */ /* 0x000fe20000f24270 */
[----:B------:R-:W-:Y:S02]  /*52c0*/  BSSY B1, `(.L_x_134) ;  /* 0x0000005000017945 */ /* 0x000fe40003800000 */
[----:B------:R-:W-:-:S05]  /*52d0*/  IMAD R53, R53, R132, R10 ;  /* 0x0000008435357224 */ /* 0x000fca00078e020a */
[----:B------:R0:W-:Y:S05]  /*52e0*/  @P0 STG.E desc[UR14][R14.64+0x200], R53 ;  /* 0x000200350e000986 */ /* 0x0001ea000c10190e */
[----:B------:R-:W-:Y:S05]  /*52f0*/  @!P1 BRA `(.L_x_135) ;  /* 0x0000000000049947 */ /* 0x000fea0003800000 */
[----:B------:R0:W5:Y:S02]  /*5300*/  LDG.E.LTC128B R6, desc[UR14][R12.64+0x220] ;  /* 0x0002200e0c067981 */ /* 0x000164000c1e1920 */
.L_x_135:
[----:B------:R-:W-:Y:S05]  /*5310*/  BSYNC B1 ;  /* 0x0000000000017941 */ /* 0x000fea0003800000 */
.L_x_134:
[----:B0----5:R-:W-:Y:S01]  /*5320*/  IMAD R11, R6, R133, RZ ;  /* 0x00000085060b7224 */ /* 0x021fe200078e02ff */
[----:B------:R-:W-:Y:S01]  /*5330*/  ISETP.GT.AND P0, PT, R148, 0x88, P6 ;  /* 0x000000889400780c */ /* 0x000fe20003704270 */
[----:B------:R-:W-:Y:S02]  /*5340*/  BSSY B1, `(.L_x_136) ;  /* 0x0000005000017945 */ /* 0x000fe40003800000 */
[----:B------:R-:W-:-:S05]  /*5350*/  IMAD R11, R54, R132, R11 ;  /* 0x00000084360b7224 */ /* 0x000fca00078e020b */
[----:B------:R0:W-:Y:S05]  /*5360*/  @P1 STG.E desc[UR14][R76.64+0x220], R11 ;  /* 0x0002200b4c001986 */ /* 0x0001ea000c10190e */
[----:B------:R-:W-:Y:S05]  /*5370*/  @!P0 BRA `(.L_x_137) ;  /* 0x0000000000048947 */ /* 0x000fea0003800000 */
[----:B------:R0:W5:Y:S02]  /*5380*/  LDG.E.LTC128B R6, desc[UR14][R16.64+0x220] ;  /* 0x0002200e10067981 */ /* 0x000164000c1e1920 */
.L_x_137:
[----:B------:R-:W-:Y:S05]  /*5390*/  BSYNC B1 ;  /* 0x0000000000017941 */ /* 0x000fea0003800000 */
.L_x_136:
[----:B-----5:R-:W-:-:S04]  /*53a0*/  IMAD R6, R6, R133, RZ ;  /* 0x0000008506067224 */ /* 0x020fc800078e02ff */
[----:B------:R-:W-:Y:S01]  /*53b0*/  IMAD R55, R55, R132, R6 ;  /* 0x0000008437377224 */ /* 0x000fe200078e0206 */
[----:B------:R-:W-:Y:S06]  /*53c0*/  @!P0 BRA `(.L_x_138) ;  /* 0x0000001000988947 */ /* 0x000fec0003800000 */
[----:B------:R0:W-:Y:S01]  /*53d0*/  STG.E desc[UR14][R14.64+0x220], R55 ;  /* 0x000220370e007986 */ /* 0x0001e2000c10190e */
[----:B------:R-:W-:Y:S05]  /*53e0*/  BRA `(.L_x_138) ;  /* 0x0000001000907947 */ /* 0x000fea0003800000 */
.L_x_27:
[----:B------:R-:W-:Y:S01]  /*53f0*/  ISETP.GT.AND P6, PT, R149, 0x1, PT ;  /* 0x000000019500780c */ /* 0x000fe20003fc4270 */
[----:B------:R-:W-:Y:S01]  /*5400*/  ULDC.64 UR8, c[0x0][0x6c0] ;  /* 0x0001b00000087ab9 */ /* 0x000fe20000000a00 */
[-C--:B--2---:R-:W-:Y:S01]  /*5410*/  IMAD R17, R56, R132.reuse, RZ ;  /* 0x0000008438117224 */ /* 0x084fe200078e02ff */
[----:B------:R-:W-:Y:S01]  /*5420*/  LEA R10, P3, R20, UR8, 0x2 ;  /* 0x00000008140a7c11 */ /* 0x000fe2000f8610ff */
[-C--:B------:R-:W-:Y:S01]  /*5430*/  IMAD R57, R57, R132.reuse, RZ ;  /* 0x0000008439397224 */ /* 0x080fe200078e02ff */
[----:B------:R-:W-:Y:S01]  /*5440*/  ISETP.GT.AND P1, PT, R148, RZ, P6 ;  /* 0x000000ff9400720c */ /* 0x000fe20003724270 */
[----:B------:R-:W-:Y:S01]  /*5450*/  IMAD R23, R15, 0x1c, RZ ;  /* 0x0000001c0f177824 */ /* 0x000fe200078e02ff */
[----:B------:R-:W-:Y:S01]  /*5460*/  LEA.HI.X R11, R20, UR9, R89, 0x2, P3 ;  /* 0x00000009140b7c11 */ /* 0x000fe200098f1459 */
[----:B------:R-:W-:Y:S01]  /*5470*/  IMAD R21, R58, R132, RZ ;  /* 0x000000843a157224 */ /* 0x000fe200078e02ff */
[C---:B------:R-:W-:Y:S01]  /*5480*/  LEA R12, P4, R14.reuse, R10, 0x2 ;  /* 0x0000000a0e0c7211 */ /* 0x040fe200078810ff */
[-C--:B------:R-:W-:Y:S01]  /*5490*/  IMAD R59, R59, R132.reuse, RZ ;  /* 0x000000843b3b7224 */ /* 0x080fe200078e02ff */
[C---:B------:R-:W-:Y:S01]  /*54a0*/  ISETP.GT.AND P5, PT, R149.reuse, 0x8, PT ;  /* 0x000000089500780c */ /* 0x040fe20003fa4270 */
[----:B------:R0:W-:Y:S01]  /*54b0*/  @P2 STG.E desc[UR14][R10.64], R17 ;  /* 0x000000110a002986 */ /* 0x0001e2000c10190e */
[----:B------:R-:W-:Y:S01]  /*54c0*/  LEA.HI.X R13, R14, R11, R15, 0x2, P4 ;  /* 0x0000000b0e0d7211 */ /* 0x000fe200020f140f */
[----:B------:R-:W-:Y:S01]  /*54d0*/  IMAD R15, R60, R132, RZ ;  /* 0x000000843c0f7224 */ /* 0x000fe200078e02ff */
[C---:B------:R-:W-:Y:S01]  /*54e0*/  ISETP.GT.AND P3, PT, R148.reuse, 0x8, P0 ;  /* 0x000000089400780c */ /* 0x040fe20000764270 */
[----:B------:R-:W-:Y:S01]  /*54f0*/  USHF.L.U32 UR8, UR6, 0x2, URZ ;  /* 0x0000000206087899 */ /* 0x000fe2000800063f */
[C---:B------:R-:W-:Y:S01]  /*5500*/  ISETP.GT.AND P2, PT, R148.reuse, 0x8, P6 ;  /* 0x000000089400780c */ /* 0x040fe20003744270 */
[----:B------:R1:W-:Y:S01]  /*5510*/  @P1 STG.E desc[UR14][R12.64], R57 ;  /* 0x000000390c001986 */ /* 0x0003e2000c10190e */
[----:B------:R-:W-:Y:S01]  /*5520*/  ISETP.GT.AND P1, PT, R148, RZ, P5 ;  /* 0x000000ff9400720c */ /* 0x000fe20002f24270 */
[----:B------:R-:W-:Y:S01]  /*5530*/  IMAD.WIDE.U32 R18, R14, 0x1c, R12 ;  /* 0x0000001c0e127825 */ /* 0x000fe200078e000c */
[----:B------:R-:W-:Y:S01]  /*5540*/  USHF.L.U64.HI UR7, UR6, 0x2, UR5 ;  /* 0x0000000206077899 */ /* 0x000fe20008010205 */
[----:B------:R-:W-:-:S02]  /*5550*/  ISETP.GT.AND P4, PT, R149, 0x9, PT ;  /* 0x000000099500780c */ /* 0x000fc40003f84270 */
[----:B------:R-:W-:Y:S02]  /*5560*/  IMAD.IADD R19, R23, 0x1, R19 ;  /* 0x0000000117137824 */ /* 0x000fe400078e0213 */
[-C--:B------:R-:W-:Y:S02]  /*5570*/  IMAD R61, R61, R132.reuse, RZ ;  /* 0x000000843d3d7224 */ /* 0x080fe400078e02ff */
[----:B------:R-:W-:Y:S01]  /*5580*/  @P3 STG.E desc[UR14][R10.64+0x20], R21 ;  /* 0x000020150a003986 */ /* 0x000fe2000c10190e */
[-C--:B0-----:R-:W-:Y:S01]  /*5590*/  IMAD R17, R62, R132.reuse, RZ ;  /* 0x000000843e117224 */ /* 0x081fe200078e02ff */
[----:B------:R-:W-:Y:S01]  /*55a0*/  ISETP.GT.AND P3, PT, R149, 0x11, PT ;  /* 0x000000119500780c */ /* 0x000fe20003f64270 */
[-C--:B------:R-:W-:Y:S01]  /*55b0*/  IMAD R63, R63, R132.reuse, RZ ;  /* 0x000000843f3f7224 */ /* 0x080fe200078e02ff */
[----:B------:R-:W-:Y:S01]  /*55c0*/  @P2 STG.E desc[UR14][R12.64+0x20], R59 ;  /* 0x0000203b0c002986 */ /* 0x000fe2000c10190e */
[----:B------:R-:W-:Y:S01]  /*55d0*/  ISETP.GT.AND P2, PT, R148, RZ, P4 ;  /* 0x000000ff9400720c */ /* 0x000fe20002744270 */
[----:B-1----:R-:W-:-:S02]  /*55e0*/  IMAD R57, R64, R132, RZ ;  /* 0x0000008440397224 */ /* 0x002fc400078e02ff */
[----:B------:R-:W-:Y:S01]  /*55f0*/  @P1 STG.E desc[UR14][R18.64], R15 ;  /* 0x0000000f12001986 */ /* 0x000fe2000c10190e */
[----:B------:R-:W-:Y:S01]  /*5600*/  IADD3 R22, P1, R12, UR8, RZ ;  /* 0x000000080c167c10 */ /* 0x000fe2000ff3e0ff */
[-C--:B------:R-:W-:Y:S02]  /*5610*/  IMAD R65, R65, R132.reuse, RZ ;  /* 0x0000008441417224 */ /* 0x080fe400078e02ff */
[-C--:B------:R-:W-:Y:S01]  /*5620*/  IMAD R67, R67, R132.reuse, RZ ;  /* 0x0000008443437224 */ /* 0x080fe200078e02ff */
[----:B------:R-:W-:Y:S01]  /*5630*/  IADD3.X R23, R13, UR7, RZ, P1, !PT ;  /* 0x000000070d177c10 */ /* 0x000fe20008ffe4ff */
[-C--:B------:R-:W-:Y:S01]  /*5640*/  IMAD R95, R72, R132.reuse, RZ ;  /* 0x00000084485f7224 */ /* 0x080fe200078e02ff */
[C---:B------:R-:W-:Y:S01]  /*5650*/  ISETP.GT.AND P1, PT, R148.reuse, 0x8, P5 ;  /* 0x000000089400780c */ /* 0x040fe20002f24270 */
[-C--:B------:R-:W-:Y:S02]  /*5660*/  IMAD R97, R73, R132.reuse, RZ ;  /* 0x0000008449617224 */ /* 0x080fe400078e02ff */
[----:B------:R0:W-:Y:S01]  /*5670*/  @P2 STG.E desc[UR14][R22.64], R61 ;  /* 0x0000003d16002986 */ /* 0x0001e2000c10190e */
[----:B------:R-:W-:Y:S01]  /*5680*/  ISETP.GT.AND P2, PT, R148, 0x8, P4 ;  /* 0x000000089400780c */ /* 0x000fe20002744270 */
[-C--:B------:R-:W-:Y:S01]  /*5690*/  IMAD R99, R77, R132.reuse, RZ ;  /* 0x000000844d637224 */ /* 0x080fe200078e02ff */
[----:B------:R-:W-:Y:S01]  /*56a0*/  ISETP.GT.AND P4, PT, R149, 0x10, PT ;  /* 0x000000109500780c */ /* 0x000fe20003f84270 */
[----:B------:R-:W-:-:S02]  /*56b0*/  IMAD R101, R78, R132, RZ ;  /* 0x000000844e657224 */ /* 0x000fc400078e02ff */
[-C--:B------:R-:W-:Y:S02]  /*56c0*/  IMAD R79, R79, R132.reuse, RZ ;  /* 0x000000844f4f7224 */ /* 0x080fe400078e02ff */
[-C--:B------:R-:W-:Y:S02]  /*56d0*/  IMAD R103, R83, R132.reuse, RZ ;  /* 0x0000008453677224 */ /* 0x080fe400078e02ff */
[----:B------:R1:W-:Y:S01]  /*56e0*/  @P1 STG.E desc[UR14][R18.64+0x20], R17 ;  /* 0x0000201112001986 */ /* 0x0003e2000c10190e */
[----:B------:R-:W-:Y:S01]  /*56f0*/  IADD3 R88, P1, R18, UR8, RZ ;  /* 0x0000000812587c10 */ /* 0x000fe2000ff3e0ff */
[-C--:B0-----:R-:W-:Y:S02]  /*5700*/  IMAD R61, R66, R132.reuse, RZ ;  /* 0x00000084423d7224 */ /* 0x081fe400078e02ff */
[----:B------:R-:W-:Y:S01]  /*5710*/  @P2 STG.E desc[UR14][R22.64+0x20], R63 ;  /* 0x0000203f16002986 */ /* 0x000fe2000c10190e */
[----:B------:R-:W-:Y:S01]  /*5720*/  IADD3.X R89, R19, UR7, RZ, P1, !PT ;  /* 0x0000000713597c10 */ /* 0x000fe20008ffe4ff */
[-C--:B------:R-:W-:Y:S01]  /*5730*/  IMAD R85, R85, R132.reuse, RZ ;  /* 0x0000008455557224 */ /* 0x080fe200078e02ff */
[----:B------:R-:W-:Y:S01]  /*5740*/  ISETP.GT.AND P1, PT, R148, RZ, P4 ;  /* 0x000000ff9400720c */ /* 0x000fe20002724270 */
[-C--:B------:R-:W-:Y:S01]  /*5750*/  IMAD R87, R87, R132.reuse, RZ ;  /* 0x0000008457577224 */ /* 0x080fe200078e02ff */
[----:B------:R-:W-:Y:S01]  /*5760*/  ISETP.GT.AND P2, PT, R149, 0x19, PT ;  /* 0x000000199500780c */ /* 0x000fe20003f44270 */
[----:B------:R-:W-:-:S02]  /*5770*/  IMAD R25, R25, R132, RZ ;  /* 0x0000008419197224 */ /* 0x000fc400078e02ff */
[-C--:B------:R-:W-:Y:S02]  /*5780*/  IMAD R27, R27, R132.reuse, RZ ;  /* 0x000000841b1b7224 */ /* 0x080fe400078e02ff */
[-C--:B------:R-:W-:Y:S02]  /*5790*/  IMAD R29, R29, R132.reuse, RZ ;  /* 0x000000841d1d7224 */ /* 0x080fe400078e02ff */
[-C--:B------:R-:W-:Y:S02]  /*57a0*/  IMAD R31, R31, R132.reuse, RZ ;  /* 0x000000841f1f7224 */ /* 0x080fe400078e02ff */
[-C--:B------:R-:W-:Y:S02]  /*57b0*/  IMAD R33, R33, R132.reuse, RZ ;  /* 0x0000008421217224 */ /* 0x080fe400078e02ff */
[----:B------:R-:W-:Y:S01]  /*57c0*/  @P1 STG.E desc[UR14][R88.64], R57 ;  /* 0x0000003958001986 */ /* 0x000fe2000c10190e */
[----:B------:R-:W-:Y:S01]  /*57d0*/  IADD3 R90, P1, R22, UR8, RZ ;  /* 0x00000008165a7c10 */ /* 0x000fe2000ff3e0ff */
[----:B------:R-:W-:-:S02]  /*57e0*/  IMAD R35, R35, R132, RZ ;  /* 0x0000008423237224 */ /* 0x000fc400078e02ff */
[-C--:B------:R-:W-:Y:S01]  /*57f0*/  IMAD R37, R37, R132.reuse, RZ ;  /* 0x0000008425257224 */ /* 0x080fe200078e02ff */
[----:B------:R-:W-:Y:S01]  /*5800*/  IADD3.X R91, R23, UR7, RZ, P1, !PT ;  /* 0x00000007175b7c10 */ /* 0x000fe20008ffe4ff */
[-C--:B------:R-:W-:Y:S01]  /*5810*/  IMAD R39, R39, R132.reuse, RZ ;  /* 0x0000008427277224 */ /* 0x080fe200078e02ff */
[C---:B------:R-:W-:Y:S01]  /*5820*/  IADD3 R58, P1, R90.reuse, UR8, RZ ;  /* 0x000000085a3a7c10 */ /* 0x040fe2000ff3e0ff */
[-C--:B------:R-:W-:Y:S02]  /*5830*/  IMAD R41, R41, R132.reuse, RZ ;  /* 0x0000008429297224 */ /* 0x080fe400078e02ff */
[-C--:B------:R-:W-:Y:S01]  /*5840*/  IMAD R43, R43, R132.reuse, RZ ;  /* 0x000000842b2b7224 */ /* 0x080fe200078e02ff */
[----:B------:R-:W-:Y:S01]  /*5850*/  IADD3.X R59, R91, UR7, RZ, P1, !PT ;  /* 0x000000075b3b7c10 */ /* 0x000fe20008ffe4ff */
[-C--:B------:R-:W-:Y:S01]  /*5860*/  IMAD R45, R45, R132.reuse, RZ ;  /* 0x000000842d2d7224 */ /* 0x080fe200078e02ff */
[----:B------:R-:W-:Y:S01]  /*5870*/  IADD3 R20, P1, R90, UR8, RZ ;  /* 0x000000085a147c10 */ /* 0x000fe2000ff3e0ff */
[----:B------:R-:W-:-:S02]  /*5880*/  IMAD R47, R47, R132, RZ ;  /* 0x000000842f2f7224 */ /* 0x000fc400078e02ff */
[-C--:B------:R-:W-:Y:S01]  /*5890*/  IMAD R49, R49, R132.reuse, RZ ;  /* 0x0000008431317224 */ /* 0x080fe200078e02ff */
[----:B------:R-:W-:Y:S01]  /*58a0*/  IADD3.X R21, R91, UR7, RZ, P1, !PT ;  /* 0x000000075b157c10 */ /* 0x000fe20008ffe4ff */
[-C--:B------:R-:W-:Y:S01]  /*58b0*/  IMAD R51, R51, R132.reuse, RZ ;  /* 0x0000008433337224 */ /* 0x080fe200078e02ff */
[----:B------:R-:W-:Y:S01]  /*58c0*/  IADD3 R16, P1, R58, UR8, RZ ;  /* 0x000000083a107c10 */ /* 0x000fe2000ff3e0ff */
[-C--:B------:R-:W-:Y:S02]  /*58d0*/  IMAD R53, R53, R132.reuse, RZ ;  /* 0x0000008435357224 */ /* 0x080fe400078e02ff */
[----:B------:R-:W-:Y:S01]  /*58e0*/  IMAD R55, R55, R132, RZ ;  /* 0x0000008437377224 */ /* 0x000fe200078e02ff */
[----:B-1----:R-:W-:Y:S02]  /*58f0*/  IADD3.X R17, R59, UR7, RZ, P1, !PT ;  /* 0x000000073b117c10 */ /* 0x002fe40008ffe4ff */
[----:B------:R-:W-:-:S04]  /*5900*/  IADD3 R14, P1, R20, UR8, RZ ;  /* 0x00000008140e7c10 */ /* 0x000fc8000ff3e0ff */
[----:B------:R-:W-:Y:S02]  /*5910*/  IADD3.X R15, R21, UR7, RZ, P1, !PT ;  /* 0x00000007150f7c10 */ /* 0x000fe40008ffe4ff */
[----:B------:R-:W-:-:S13]  /*5920*/  ISETP.GT.AND P1, PT, R148, RZ, P3 ;  /* 0x000000ff9400720c */ /* 0x000fda0001f24270 */
[----:B------:R0:W-:Y:S01]  /*5930*/  @P1 STG.E desc[UR14][R90.64], R65 ;  /* 0x000000415a001986 */ /* 0x0001e2000c10190e */
[----:B------:R-:W-:Y:S01]  /*5940*/  ISETP.GT.AND P1, PT, R148, 0x8, P4 ;  /* 0x000000089400780c */ /* 0x000fe20002724270 */
[----:B0-----:R-:W-:-:S12]  /*5950*/  IMAD R65, R68, R132, RZ ;  /* 0x0000008444417224 */ /* 0x001fd800078e02ff */
[----:B------:R-:W-:Y:S02]  /*5960*/  @P1 IMAD.MOV.U32 R56, RZ, RZ, R88 ;  /* 0x000000ffff381224 */ /* 0x000fe400078e0058 */
[----:B------:R-:W-:-:S05]  /*5970*/  @P1 IMAD.MOV.U32 R57, RZ, RZ, R89 ;  /* 0x000000ffff391224 */ /* 0x000fca00078e0059 */
[----:B------:R0:W-:Y:S01]  /*5980*/  @P1 STG.E desc[UR14][R56.64+0x20], R61 ;  /* 0x0000203d38001986 */ /* 0x0001e2000c10190e */
[----:B------:R-:W-:Y:S02]  /*5990*/  ISETP.GT.AND P1, PT, R148, 0x8, P3 ;  /* 0x000000089400780c */ /* 0x000fe40001f24270 */
[----:B------:R-:W-:Y:S01]  /*59a0*/  ISETP.GT.AND P3, PT, R149, 0x18, PT ;  /* 0x000000189500780c */ /* 0x000fe20003f64270 */
[----:B0-----:R-:W-:-:S10]  /*59b0*/  IMAD R61, R69, R132, RZ ;  /* 0x00000084453d7224 */ /* 0x001fd400078e02ff */
[----:B------:R-:W-:Y:S02]  /*59c0*/  @P1 IMAD.MOV.U32 R56, RZ, RZ, R90 ;  /* 0x000000ffff381224 */ /* 0x000fe400078e005a */
[----:B------:R-:W-:-:S05]  /*59d0*/  @P1 IMAD.MOV.U32 R57, RZ, RZ, R91 ;  /* 0x000000ffff391224 */ /* 0x000fca00078e005b */
[----:B------:R0:W-:Y:S01]  /*59e0*/  @P1 STG.E desc[UR14][R56.64+0x20], R67 ;  /* 0x0000204338001986 */ /* 0x0001e2000c10190e */
[----:B------:R-:W-:-:S04]  /*59f0*/  IADD3 R92, P1, R88, UR8, RZ ;  /* 0x00000008585c7c10 */ /* 0x000fc8000ff3e0ff */
[----:B------:R-:W-:Y:S02]  /*5a00*/  IADD3.X R93, R89, UR7, RZ, P1, !PT ;  /* 0x00000007595d7c10 */ /* 0x000fe40008ffe4ff */
[----:B------:R-:W-:Y:S01]  /*5a10*/  ISETP.GT.AND P1, PT, R148, RZ, P3 ;  /* 0x000000ff9400720c */ /* 0x000fe20001f24270 */
[----:B0-----:R-:W-:-:S12]  /*5a20*/  IMAD R67, R71, R132, RZ ;  /* 0x0000008447437224 */ /* 0x001fd800078e02ff */
[----:B------:R0:W-:Y:S01]  /*5a30*/  @P1 STG.E desc[UR14][R92.64], R65 ;  /* 0x000000415c001986 */ /* 0x0001e2000c10190e */
[----:B------:R-:W-:Y:S01]  /*5a40*/  ISETP.GT.AND P1, PT, R148, RZ, P2 ;  /* 0x000000ff9400720c */ /* 0x000fe20001724270 */
[----:B0-----:R-:W-:-:S12]  /*5a50*/  IMAD R65, R70, R132, RZ ;  /* 0x0000008446417224 */ /* 0x001fd800078e02ff */
[----:B------:R-:W-:Y:S01]  /*5a60*/  @P1 STG.E desc[UR14][R58.64], R61 ;  /* 0x0000003d3a001986 */ /* 0x000fe2000c10190e */
[----:B------:R-:W-:-:S04]  /*5a70*/  IADD3 R68, P1, R88, UR8, RZ ;  /* 0x0000000858447c10 */ /* 0x000fc8000ff3e0ff */
[----:B------:R-:W-:Y:S02]  /*5a80*/  IADD3.X R69, R89, UR7, RZ, P1, !PT ;  /* 0x0000000759457c10 */ /* 0x000fe40008ffe4ff */
[----:B------:R-:W-:-:S04]  /*5a90*/  IADD3 R62, P1, R16, UR8, RZ ;  /* 0x00000008103e7c10 */ /* 0x000fc8000ff3e0ff */
[----:B------:R-:W-:Y:S02]  /*5aa0*/  IADD3.X R63, R17, UR7, RZ, P1, !PT ;  /* 0x00000007113f7c10 */ /* 0x000fe40008ffe4ff */
[----:B------:R-:W-:-:S04]  /*5ab0*/  IADD3 R56, P1, R14, UR8, RZ ;  /* 0x000000080e387c10 */ /* 0x000fc8000ff3e0ff */
[----:B------:R-:W-:Y:S02]  /*5ac0*/  IADD3.X R57, R15, UR7, RZ, P1, !PT ;  /* 0x000000070f397c10 */ /* 0x000fe40008ffe4ff */
[----:B------:R-:W-:Y:S02]  /*5ad0*/  ISETP.GT.AND P1, PT, R148, 0x8, P3 ;  /* 0x000000089400780c */ /* 0x000fe40001f24270 */
[----:B------:R-:W-:-:S11]  /*5ae0*/  ISETP.GT.AND P3, PT, R149, 0x20, PT ;  /* 0x000000209500780c */ /* 0x000fd60003f64270 */
[----:B------:R-:W-:Y:S01]  /*5af0*/  @P1 STG.E desc[UR14][R68.64+0x20], R65 ;  /* 0x0000204144001986 */ /* 0x000fe2000c10190e */
[----:B------:R-:W-:Y:S02]  /*5b00*/  ISETP.GT.AND P1, PT, R148, 0x8, P2 ;  /* 0x000000089400780c */ /* 0x000fe40001724270 */
[----:B------:R-:W-:-:S11]  /*5b10*/  ISETP.GT.AND P2, PT, R149, 0x21, PT ;  /* 0x000000219500780c */ /* 0x000fd60003f44270 */
        /* <DEDUP_REMOVED lines=8> */
[----:B------:R0:W-:Y:S01]  /*5ba0*/  @P1 STG.E desc[UR14][R16.64], R97 ;  /* 0x0000006110001986 */ /* 0x0001e2000c10190e */
[----:B------:R-:W-:-:S04]  /*5bb0*/  IADD3 R72, P1, R68, UR8, RZ ;  /* 0x0000000844487c10 */ /* 0x000fc8000ff3e0ff */
[----:B------:R-:W-:Y:S02]  /*5bc0*/  IADD3.X R73, R69, UR7, RZ, P1, !PT ;  /* 0x0000000745497c10 */ /* 0x000fe40008ffe4ff */
[----:B------:R-:W-:-:S04]  /*5bd0*/  IADD3 R64, P1, R62, UR8, RZ ;  /* 0x000000083e407c10 */ /* 0x000fc8000ff3e0ff */
[----:B------:R-:W-:Y:S01]  /*5be0*/  IADD3.X R65, R63, UR7, RZ, P1, !PT ;  /* 0x000000073f417c10 */ /* 0x000fe20008ffe4ff */
[----:B0-----:R-:W-:Y:S01]  /*5bf0*/  IMAD R97, R76, R132, RZ ;  /* 0x000000844c617224 */ /* 0x001fe200078e02ff */
[----:B------:R-:W-:-:S04]  /*5c00*/  IADD3 R60, P1, R56, UR8, RZ ;  /* 0x00000008383c7c10 */ /* 0x000fc8000ff3e0ff */
[----:B------:R-:W-:Y:S02]  /*5c10*/  IADD3.X R61, R57, UR7, RZ, P1, !PT ;  /* 0x00000007393d7c10 */ /* 0x000fe40008ffe4ff */
[----:B------:R-:W-:-:S13]  /*5c20*/  ISETP.GT.AND P1, PT, R148, 0x8, P3 ;  /* 0x000000089400780c */ /* 0x000fda0001f24270 */
[----:B------:R-:W-:Y:S01]  /*5c30*/  @P1 STG.E desc[UR14][R72.64+0x20], R67 ;  /* 0x0000204348001986 */ /* 0x000fe2000c10190e */
[----:B------:R-:W-:-:S13]  /*5c40*/  ISETP.GT.AND P1, PT, R148, 0x8, P2 ;  /* 0x000000089400780c */ /* 0x000fda0001724270 */
[----:B------:R-:W-:Y:S01]  /*5c50*/  @P1 STG.E desc[UR14][R14.64+0x20], R95 ;  /* 0x0000205f0e001986 */ /* 0x000fe2000c10190e */
[----:B------:R-:W-:-:S04]  /*5c60*/  IADD3 R74, P1, R70, UR8, RZ ;  /* 0x00000008464a7c10 */ /* 0x000fc8000ff3e0ff */
[----:B------:R-:W-:Y:S02]  /*5c70*/  IADD3.X R75, R71, UR7, RZ, P1, !PT ;  /* 0x00000007474b7c10 */ /* 0x000fe40008ffe4ff */
[----:B------:R-:W-:-:S04]  /*5c80*/  ISETP.GT.AND P1, PT, R149, 0x28, PT ;  /* 0x000000289500780c */ /* 0x000fc80003f24270 */
[----:B------:R-:W-:Y:S02]  /*5c90*/  ISETP.GT.AND P2, PT, R148, RZ, P1 ;  /* 0x000000ff9400720c */ /* 0x000fe40000f44270 */
[----:B------:R-:W-:-:S11]  /*5ca0*/  P2R R98, PR, RZ, 0x2 ;  /* 0x00000002ff627803 */ /* 0x000fd60000000000 */
[----:B------:R0:W-:Y:S01]  /*5cb0*/  @P2 STG.E desc[UR14][R74.64], R97 ;  /* 0x000000614a002986 */ /* 0x0001e2000c10190e */
[----:B------:R-:W-:-:S04]  /*5cc0*/  ISETP.GT.AND P2, PT, R149, 0x29, PT ;  /* 0x000000299500780c */ /* 0x000fc80003f44270 */
[----:B------:R-:W-:Y:S02]  /*5cd0*/  ISETP.GT.AND P3, PT, R148, RZ, P2 ;  /* 0x000000ff9400720c */ /* 0x000fe40001764270 */
[----:B------:R-:W-:Y:S01]  /*5ce0*/  P2R R6, PR, RZ, 0x4 ;  /* 0x00000004ff067803 */ /* 0x000fe20000000000 */
[----:B0-----:R-:W-:-:S10]  /*5cf0*/  IMAD R97, R80, R132, RZ ;  /* 0x0000008450617224 */ /* 0x001fd400078e02ff */
[----:B------:R0:W-:Y:S01]  /*5d00*/  @P3 STG.E desc[UR14][R62.64], R99 ;  /* 0x000000633e003986 */ /* 0x0001e2000c10190e */
[----:B------:R-:W-:-:S04]  /*5d10*/  IADD3 R76, P3, R72, UR8, RZ ;  /* 0x00000008484c7c10 */ /* 0x000fc8000ff7e0ff */
[----:B------:R-:W-:Y:S02]  /*5d20*/  IADD3.X R77, R73, UR7, RZ, P3, !PT ;  /* 0x00000007494d7c10 */ /* 0x000fe40009ffe4ff */
[----:B------:R-:W-:-:S04]  /*5d30*/  IADD3 R66, P3, R64, UR8, RZ ;  /* 0x0000000840427c10 */ /* 0x000fc8000ff7e0ff */
[----:B------:R-:W-:Y:S01]  /*5d40*/  IADD3.X R67, R65, UR7, RZ, P3, !PT ;  /* 0x0000000741437c10 */ /* 0x000fe20009ffe4ff */
[----:B0-----:R-:W-:Y:S01]  /*5d50*/  IMAD R99, R81, R132, RZ ;  /* 0x0000008451637224 */ /* 0x001fe200078e02ff */
[----:B------:R-:W-:-:S13]  /*5d60*/  ISETP.GT.AND P3, PT, R148, 0x8, P1 ;  /* 0x000000089400780c */ /* 0x000fda0000f64270 */
[----:B------:R0:W-:Y:S01]  /*5d70*/  @P3 STG.E desc[UR14][R76.64+0x20], R101 ;  /* 0x000020654c003986 */ /* 0x0001e2000c10190e */
[C---:B------:R-:W-:Y:S02]  /*5d80*/  ISETP.GT.AND P3, PT, R148.reuse, 0x8, P2 ;  /* 0x000000089400780c */ /* 0x040fe40001764270 */
[C---:B------:R-:W-:Y:S02]  /*5d90*/  ISETP.GT.AND P2, PT, R148.reuse, 0x80, P0 ;  /* 0x000000809400780c */ /* 0x040fe40000744270 */
[----:B------:R-:W-:Y:S01]  /*5da0*/  ISETP.GT.AND P0, PT, R148, 0x88, P0 ;  /* 0x000000889400780c */ /* 0x000fe20000704270 */
[----:B0-----:R-:W-:-:S08]  /*5db0*/  IMAD R101, R82, R132, RZ ;  /* 0x0000008452657224 */ /* 0x001fd000078e02ff */
[----:B------:R-:W-:Y:S01]  /*5dc0*/  @P3 STG.E desc[UR14][R56.64+0x20], R79 ;  /* 0x0000204f38003986 */ /* 0x000fe2000c10190e */
[----:B------:R-:W-:-:S04]  /*5dd0*/  IADD3 R94, P3, R74, UR8, RZ ;  /* 0x000000084a5e7c10 */ /* 0x000fc8000ff7e0ff */
[----:B------:R-:W-:Y:S02]  /*5de0*/  IADD3.X R95, R75, UR7, RZ, P3, !PT ;  /* 0x000000074b5f7c10 */ /* 0x000fe40009ffe4ff */
[----:B------:R-:W-:-:S04]  /*5df0*/  ISETP.GT.AND P3, PT, R149, 0x30, PT ;  /* 0x000000309500780c */ /* 0x000fc80003f64270 */
[----:B------:R-:W-:-:S13]  /*5e00*/  ISETP.GT.AND P4, PT, R148, RZ, P3 ;  /* 0x000000ff9400720c */ /* 0x000fda0001f84270 */
[----:B------:R-:W-:Y:S01]  /*5e10*/  @P4 STG.E desc[UR14][R94.64], R97 ;  /* 0x000000615e004986 */ /* 0x000fe2000c10190e */
[----:B------:R-:W-:-:S04]  /*5e20*/  ISETP.GT.AND P4, PT, R149, 0x31, PT ;  /* 0x000000319500780c */ /* 0x000fc80003f84270 */
[----:B------:R-:W-:-:S13]  /*5e30*/  ISETP.GT.AND P5, PT, R148, RZ, P4 ;  /* 0x000000ff9400720c */ /* 0x000fda00027a4270 */
[----:B------:R0:W-:Y:S01]  /*5e40*/  @P5 STG.E desc[UR14][R64.64], R99 ;  /* 0x0000006340005986 */ /* 0x0001e2000c10190e */
[----:B------:R-:W-:-:S04]  /*5e50*/  IADD3 R80, P5, R76, UR8, RZ ;  /* 0x000000084c507c10 */ /* 0x000fc8000ffbe0ff */
[----:B------:R-:W-:Y:S02]  /*5e60*/  IADD3.X R81, R77, UR7, RZ, P5, !PT ;  /* 0x000000074d517c10 */ /* 0x000fe4000affe4ff */
[----:B------:R-:W-:Y:S01]  /*5e70*/  ISETP.GT.AND P5, PT, R148, 0x8, P3 ;  /* 0x000000089400780c */ /* 0x000fe20001fa4270 */
[----:B0-----:R-:W-:-:S12]  /*5e80*/  IMAD R99, R84, R132, RZ ;  /* 0x0000008454637224 */ /* 0x001fd800078e02ff */
[----:B------:R0:W-:Y:S01]  /*5e90*/  @P5 STG.E desc[UR14][R80.64+0x20], R101 ;  /* 0x0000206550005986 */ /* 0x0001e2000c10190e */
[----:B------:R-:W-:-:S04]  /*5ea0*/  IADD3 R78, P5, R94, UR8, RZ ;  /* 0x000000085e4e7c10 */ /* 0x000fc8000ffbe0ff */
[----:B------:R-:W-:Y:S02]  /*5eb0*/  IADD3.X R79, R95, UR7, RZ, P5, !PT ;  /* 0x000000075f4f7c10 */ /* 0x000fe4000affe4ff */
[----:B------:R-:W-:Y:S01]  /*5ec0*/  ISETP.GT.AND P5, PT, R148, 0x8, P4 ;  /* 0x000000089400780c */ /* 0x000fe200027a4270 */
[----:B0-----:R-:W-:-:S12]  /*5ed0*/  IMAD R101, R86, R132, RZ ;  /* 0x0000008456657224 */ /* 0x001fd800078e02ff */
[----:B------:R-:W-:Y:S01]  /*5ee0*/  @P5 STG.E desc[UR14][R60.64+0x20], R103 ;  /* 0x000020673c005986 */ /* 0x000fe2000c10190e */
[----:B------:R-:W-:-:S04]  /*5ef0*/  IADD3 R82, P5, R60, UR8, RZ ;  /* 0x000000083c527c10 */ /* 0x000fc8000ffbe0ff */
[----:B------:R-:W-:Y:S02]  /*5f00*/  IADD3.X R83, R61, UR7, RZ, P5, !PT ;  /* 0x000000073d537c10 */ /* 0x000fe4000affe4ff */
[----:B------:R-:W-:-:S04]  /*5f10*/  ISETP.GT.AND P5, PT, R149, 0x38, PT ;  /* 0x000000389500780c */ /* 0x000fc80003fa4270 */
[----:B------:R-:W-:-:S13]  /*5f20*/  ISETP.GT.AND P6, PT, R148, RZ, P5 ;  /* 0x000000ff9400720c */ /* 0x000fda0002fc4270 */
[----:B------:R0:W-:Y:S01]  /*5f30*/  @P6 STG.E desc[UR14][R78.64], R99 ;  /* 0x000000634e006986 */ /* 0x0001e2000c10190e */
[----:B------:R-:W-:-:S04]  /*5f40*/  IADD3 R96, P6, R80, UR8, RZ ;  /* 0x0000000850607c10 */ /* 0x000fc8000ffde0ff */
[----:B------:R-:W-:Y:S02]  /*5f50*/  IADD3.X R97, R81, UR7, RZ, P6, !PT ;  /* 0x0000000751617c10 */ /* 0x000fe4000b7fe4ff */
[----:B------:R-:W-:-:S04]  /*5f60*/  ISETP.GT.AND P6, PT, R149, 0x39, PT ;  /* 0x000000399500780c */ /* 0x000fc80003fc4270 */
[----:B------:R-:W-:Y:S01]  /*5f70*/  ISETP.GT.AND P1, PT, R148, RZ, P6 ;  /* 0x000000ff9400720c */ /* 0x000fe20003724270 */
[----:B0-----:R-:W-:-:S12]  /*5f80*/  IMAD R99, R24, R132, RZ ;  /* 0x0000008418637224 */ /* 0x001fd800078e02ff */
[----:B------:R0:W-:Y:S01]  /*5f90*/  @P1 STG.E desc[UR14][R66.64], R85 ;  /* 0x0000005542001986 */ /* 0x0001e2000c10190e */
[----:B------:R-:W-:Y:S01]  /*5fa0*/  ISETP.GT.AND P1, PT, R148, 0x8, P5 ;  /* 0x000000089400780c */ /* 0x000fe20002f24270 */
[----:B0-----:R-:W-:-:S12]  /*5fb0*/  IMAD R85, R26, R132, RZ ;  /* 0x000000841a557224 */ /* 0x001fd800078e02ff */
[----:B------:R-:W-:Y:S01]  /*5fc0*/  @P1 STG.E desc[UR14][R96.64+0x20], R101 ;  /* 0x0000206560001986 */ /* 0x000fe2000c10190e */
[----:B------:R-:W-:-:S13]  /*5fd0*/  ISETP.GT.AND P1, PT, R148, 0x8, P6 ;  /* 0x000000089400780c */ /* 0x000fda0003724270 */
[----:B------:R0:W-:Y:S01]  /*5fe0*/  @P1 STG.E desc[UR14][R82.64+0x20], R87 ;  /* 0x0000205752001986 */ /* 0x0001e2000c10190e */
[----:B------:R-:W-:-:S03]  /*5ff0*/  ISETP.GT.AND P1, PT, R149, 0x1, PT ;  /* 0x000000019500780c */ /* 0x000fc60003f24270 */
[----:B------:R-:W-:Y:S01]  /*6000*/  @P2 STG.E desc[UR14][R10.64+0x200], R99 ;  /* 0x000200630a002986 */ /* 0x000fe2000c10190e */
[----:B------:R-:W-:Y:S02]  /*6010*/  ISETP.GT.AND P1, PT, R148, 0x80, P1 ;  /* 0x000000809400780c */ /* 0x000fe40000f24270 */
[----:B------:R-:W-:Y:S01]  /*6020*/  ISETP.NE.AND P2, PT, R6, RZ, PT ;  /* 0x000000ff0600720c */ /* 0x000fe20003f45270 */
[----:B0-----:R-:W-:-:S10]  /*6030*/  IMAD R87, R28, R132, RZ ;  /* 0x000000841c577224 */ /* 0x001fd400078e02ff */
[----:B------:R-:W-:Y:S01]  /*6040*/  @P1 STG.E desc[UR14][R12.64+0x200], R25 ;  /* 0x000200190c001986 */ /* 0x000fe2000c10190e */
[----:B------:R-:W-:-:S03]  /*6050*/  ISETP.NE.AND P1, PT, R98, RZ, PT ;  /* 0x000000ff6200720c */ /* 0x000fc60003f25270 */
[----:B------:R0:W-:Y:S01]  /*6060*/  @P0 STG.E desc[UR14][R10.64+0x220], R85 ;  /* 0x000220550a000986 */ /* 0x0001e2000c10190e */
[----:B------:R-:W-:-:S04]  /*6070*/  ISETP.GT.AND P0, PT, R149, 0x1, PT ;  /* 0x000000019500780c */ /* 0x000fc80003f04270 */
[----:B------:R-:W-:Y:S01]  /*6080*/  ISETP.GT.AND P0, PT, R148, 0x88, P0 ;  /* 0x000000889400780c */ /* 0x000fe20000704270 */
[----:B0-----:R-:W-:-:S12]  /*6090*/  IMAD R11, R30, R132, RZ ;  /* 0x000000841e0b7224 */ /* 0x001fd800078e02ff */
[----:B------:R0:W-:Y:S01]  /*60a0*/  @P0 STG.E desc[UR14][R12.64+0x220], R27 ;  /* 0x0002201b0c000986 */ /* 0x0001e2000c10190e */
[----:B------:R-:W-:-:S04]  /*60b0*/  ISETP.GT.AND P0, PT, R149, 0x8, PT ;  /* 0x000000089500780c */ /* 0x000fc80003f04270 */
[----:B------:R-:W-:Y:S01]  /*60c0*/  ISETP.GT.AND P0, PT, R148, 0x80, P0 ;  /* 0x000000809400780c */ /* 0x000fe20000704270 */
[----:B0-----:R-:W-:-:S12]  /*60d0*/  IMAD R13, R32, R132, RZ ;  /* 0x00000084200d7224 */ /* 0x001fd800078e02ff */
[----:B------:R-:W-:Y:S01]  /*60e0*/  @P0 STG.E desc[UR14][R18.64+0x200], R87 ;  /* 0x0002005712000986 */ /* 0x000fe2000c10190e */
[----:B------:R-:W-:-:S04]  /*60f0*/  ISETP.GT.AND P0, PT, R149, 0x9, PT ;  /* 0x000000099500780c */ /* 0x000fc80003f04270 */
[----:B------:R-:W-:-:S13]  /*6100*/  ISETP.GT.AND P0, PT, R148, 0x80, P0 ;  /* 0x000000809400780c */ /* 0x000fda0000704270 */
[----:B------:R-:W-:Y:S01]  /*6110*/  @P0 STG.E desc[UR14][R22.64+0x200], R29 ;  /* 0x0002001d16000986 */ /* 0x000fe2000c10190e */
[----:B------:R-:W-:-:S04]  /*6120*/  ISETP.GT.AND P0, PT, R149, 0x8, PT ;  /* 0x000000089500780c */ /* 0x000fc80003f04270 */
[----:B------:R-:W-:-:S13]  /*6130*/  ISETP.GT.AND P0, PT, R148, 0x88, P0 ;  /* 0x000000889400780c */ /* 0x000fda0000704270 */
[----:B------:R0:W-:Y:S01]  /*6140*/  @P0 STG.E desc[UR14][R18.64+0x220], R11 ;  /* 0x0002200b12000986 */ /* 0x0001e2000c10190e */
[----:B------:R-:W-:-:S04]  /*6150*/  ISETP.GT.AND P0, PT, R149, 0x9, PT ;  /* 0x000000099500780c */ /* 0x000fc80003f04270 */
[----:B------:R-:W-:Y:S01]  /*6160*/  ISETP.GT.AND P0, PT, R148, 0x88, P0 ;  /* 0x000000889400780c */ /* 0x000fe20000704270 */
[----:B0-----:R-:W-:-:S12]  /*6170*/  IMAD R19, R34, R132, RZ ;  /* 0x0000008422137224 */ /* 0x001fd800078e02ff */
[----:B------:R-:W-:Y:S01]  /*6180*/  @P0 STG.E desc[UR14][R22.64+0x220], R31 ;  /* 0x0002201f16000986 */ /* 0x000fe2000c10190e */
[----:B------:R-:W-:-:S04]  /*6190*/  ISETP.GT.AND P0, PT, R149, 0x10, PT ;  /* 0x000000109500780c */ /* 0x000fc80003f04270 */
[----:B------:R-:W-:-:S13]  /*61a0*/  ISETP.GT.AND P0, PT, R148, 0x80, P0 ;  /* 0x000000809400780c */ /* 0x000fda0000704270 */
[----:B------:R-:W-:Y:S02]  /*61b0*/  @P0 IMAD.MOV.U32 R10, RZ, RZ, R88 ;  /* 0x000000ffff0a0224 */ /* 0x000fe400078e0058 */
[----:B------:R-:W-:-:S05]  /*61c0*/  @P0 IMAD.MOV.U32 R11, RZ, RZ, R89 ;  /* 0x000000ffff0b0224 */ /* 0x000fca00078e0059 */
[----:B------:R0:W-:Y:S01]  /*61d0*/  @P0 STG.E desc[UR14][R10.64+0x200], R13 ;  /* 0x0002000d0a000986 */ /* 0x0001e2000c10190e */
[----:B------:R-:W-:-:S04]  /*61e0*/  ISETP.GT.AND P0, PT, R149, 0x11, PT ;  /* 0x000000119500780c */ /* 0x000fc80003f04270 */
[----:B------:R-:W-:Y:S01]  /*61f0*/  ISETP.GT.AND P0, PT, R148, 0x80, P0 ;  /* 0x000000809400780c */ /* 0x000fe20000704270 */
[----:B0-----:R-:W-:-:S12]  /*6200*/  IMAD R13, R36, R132, RZ ;  /* 0x00000084240d7224 */ /* 0x001fd800078e02ff */
[----:B------:R-:W-:Y:S02]  /*6210*/  @P0 IMAD.MOV.U32 R10, RZ, RZ, R90 ;  /* 0x000000ffff0a0224 */ /* 0x000fe400078e005a */
[----:B------:R-:W-:-:S05]  /*6220*/  @P0 IMAD.MOV.U32 R11, RZ, RZ, R91 ;  /* 0x000000ffff0b0224 */ /* 0x000fca00078e005b */
        /* <DEDUP_REMOVED lines=35> */
[----:B------:R0:W-:Y:S01]  /*6460*/  @P0 STG.E desc[UR14][R14.64+0x220], R43 ;  /* 0x0002202b0e000986 */ /* 0x0001e2000c10190e */
[C---:B------:R-:W-:Y:S02]  /*6470*/  ISETP.GT.AND P0, PT, R148.reuse, 0x80, P1 ;  /* 0x000000809400780c */ /* 0x040fe40000f04270 */
[----:B------:R-:W-:Y:S01]  /*6480*/  ISETP.GT.AND P1, PT, R148, 0x88, P1 ;  /* 0x000000889400780c */ /* 0x000fe20000f24270 */
[----:B0-----:R-:W-:-:S10]  /*6490*/  IMAD R15, R54, R132, RZ ;  /* 0x00000084360f7224 */ /* 0x001fd400078e02ff */
[----:B------:R0:W-:Y:S01]  /*64a0*/  @P0 STG.E desc[UR14][R74.64+0x200], R13 ;  /* 0x0002000d4a000986 */ /* 0x0001e2000c10190e */
[C---:B------:R-:W-:Y:S02]  /*64b0*/  ISETP.GT.AND P0, PT, R148.reuse, 0x80, P2 ;  /* 0x000000809400780c */ /* 0x040fe40001704270 */
[----:B------:R-:W-:Y:S01]  /*64c0*/  ISETP.GT.AND P2, PT, R148, 0x88, P2 ;  /* 0x000000889400780c */ /* 0x000fe20001744270 */
[----:B0-----:R-:W-:-:S10]  /*64d0*/  IMAD R13, R48, R132, RZ ;  /* 0x00000084300d7224 */ /* 0x001fd400078e02ff */
[----:B------:R-:W-:Y:S01]  /*64e0*/  @P0 STG.E desc[UR14][R62.64+0x200], R45 ;  /* 0x0002002d3e000986 */ /* 0x000fe2000c10190e */
[C---:B------:R-:W-:Y:S02]  /*64f0*/  ISETP.GT.AND P0, PT, R148.reuse, 0x80, P3 ;  /* 0x000000809400780c */ /* 0x040fe40001f04270 */
[C---:B------:R-:W-:Y:S01]  /*6500*/  ISETP.GT.AND P3, PT, R148.reuse, 0x88, P3 ;  /* 0x000000889400780c */ /* 0x040fe20001f64270 */
[----:B------:R0:W-:Y:S01]  /*6510*/  @P1 STG.E desc[UR14][R76.64+0x220], R11 ;  /* 0x0002200b4c001986 */ /* 0x0001e2000c10190e */
[C---:B------:R-:W-:Y:S02]  /*6520*/  ISETP.GT.AND P1, PT, R148.reuse, 0x80, P4 ;  /* 0x000000809400780c */ /* 0x040fe40002724270 */
[C---:B------:R-:W-:Y:S01]  /*6530*/  ISETP.GT.AND P4, PT, R148.reuse, 0x88, P4 ;  /* 0x000000889400780c */ /* 0x040fe20002784270 */
[----:B------:R-:W-:Y:S06]  /*6540*/  @P2 STG.E desc[UR14][R56.64+0x220], R47 ;  /* 0x0002202f38002986 */ /* 0x000fec000c10190e */
[----:B------:R1:W-:Y:S01]  /*6550*/  @P0 STG.E desc[UR14][R94.64+0x200], R13 ;  /* 0x0002000d5e000986 */ /* 0x0003e2000c10190e */
[----:B------:R-:W-:Y:S01]  /*6560*/  ISETP.GT.AND P0, PT, R148, 0x80, P6 ;  /* 0x000000809400780c */ /* 0x000fe20003704270 */
[----:B0-----:R-:W-:Y:S01]  /*6570*/  IMAD R11, R50, R132, RZ ;  /* 0x00000084320b7224 */ /* 0x001fe200078e02ff */
[C---:B------:R-:W-:Y:S01]  /*6580*/  ISETP.GT.AND P6, PT, R148.reuse, 0x88, P6 ;  /* 0x000000889400780c */ /* 0x040fe200037c4270 */
[----:B------:R0:W-:Y:S01]  /*6590*/  @P1 STG.E desc[UR14][R64.64+0x200], R49 ;  /* 0x0002003140001986 */ /* 0x0001e2000c10190e */
[----:B------:R-:W-:-:S02]  /*65a0*/  ISETP.GT.AND P1, PT, R148, 0x80, P5 ;  /* 0x000000809400780c */ /* 0x000fc40002f24270 */
[----:B------:R-:W-:Y:S01]  /*65b0*/  ISETP.GT.AND P5, PT, R148, 0x88, P5 ;  /* 0x000000889400780c */ /* 0x000fe20002fa4270 */
[----:B------:R0:W-:Y:S01]  /*65c0*/  @P3 STG.E desc[UR14][R80.64+0x220], R11 ;  /* 0x0002200b50003986 */ /* 0x0001e2000c10190e */
[----:B-1----:R-:W-:-:S03]  /*65d0*/  IMAD R13, R52, R132, RZ ;  /* 0x00000084340d7224 */ /* 0x002fc600078e02ff */
[----:B------:R0:W-:Y:S06]  /*65e0*/  @P4 STG.E desc[UR14][R60.64+0x220], R51 ;  /* 0x000220333c004986 */ /* 0x0001ec000c10190e */
[----:B------:R0:W-:Y:S04]  /*65f0*/  @P1 STG.E desc[UR14][R78.64+0x200], R13 ;  /* 0x0002000d4e001986 */ /* 0x0001e8000c10190e */
[----:B------:R0:W-:Y:S04]  /*6600*/  @P0 STG.E desc[UR14][R66.64+0x200], R53 ;  /* 0x0002003542000986 */ /* 0x0001e8000c10190e */
[----:B------:R0:W-:Y:S04]  /*6610*/  @P5 STG.E desc[UR14][R96.64+0x220], R15 ;  /* 0x0002200f60005986 */ /* 0x0001e8000c10190e */
[----:B------:R0:W-:Y:S02]  /*6620*/  @P6 STG.E desc[UR14][R82.64+0x220], R55 ;  /* 0x0002203752006986 */ /* 0x0001e4000c10190e */
.L_x_138:
[----:B------:R-:W-:Y:S05]  /*6630*/  BSYNC B0 ;  /* 0x0000000000007941 */ /* 0x000fea0003800000 */
.L_x_26:
[----:B------:R-:W-:Y:S01]  /*6640*/  IADD3 R2, P0, R2, UR32, RZ ;  /* 0x0000002002027c10 */ /* 0x000fe2000ff1e0ff */
[----:B------:R-:W-:Y:S01]  /*6650*/  ULDC.64 UR8, c[0x0][0x750] ;  /* 0x0001d40000087ab9 */ /* 0x000fe20000000a00 */
[----:B------:R-:W-:Y:S01]  /*6660*/  PRMT R10, RZ, 0x7610, R10 ;  /* 0x00007610ff0a7816 */ /* 0x000fe2000000000a */
[----:B--2---:R-:W-:Y:S01]  /*6670*/  IMAD.MOV.U32 R12, RZ, RZ, -0x1 ;  /* 0xffffffffff0c7424 */ /* 0x004fe200078e00ff */
[----:B------:R-:W-:Y:S01]  /*6680*/  IADD3.X R3, R3, UR4, RZ, P0, !PT ;  /* 0x0000000403037c10 */ /* 0x000fe200087fe4ff */
[----:B------:R-:W-:Y:S01]  /*6690*/  IMAD.MOV.U32 R6, RZ, RZ, -0x1 ;  /* 0xffffffffff067424 */ /* 0x000fe200078e00ff */
[----:B------:R-:W-:-:S04]  /*66a0*/  ISETP.GE.U32.AND P0, PT, R2, UR8, PT ;  /* 0x0000000802007c0c */ /* 0x000fc8000bf06070 */
[----:B------:R-:W-:-:S13]  /*66b0*/  ISETP.GE.U32.AND.EX P0, PT, R3, UR9, PT, P0 ;  /* 0x0000000903007c0c */ /* 0x000fda000bf06100 */
[----:B------:R-:W-:Y:S05]  /*66c0*/  @P0 BRA `(.L_x_139) ;  /* 0x0000000400500947 */ /* 0x000fea0003800000 */
[----:B0-----:R-:W0:Y:S01]  /*66d0*/  LDC.64 R16, c[0x0][0x728] ;  /* 0x0001ca00ff107b82 */ /* 0x001e220000000a00 */
[----:B------:R-:W2:Y:S01]  /*66e0*/  S2R R22, SR_CTAID.X ;  /* 0x0000000000167919 */ /* 0x000ea20000002500 */
[----:B------:R-:W-:Y:S02]  /*66f0*/  IMAD.MOV.U32 R14, RZ, RZ, R2 ;  /* 0x000000ffff0e7224 */ /* 0x000fe400078e0002 */
[----:B------:R-:W-:Y:S01]  /*6700*/  IMAD.MOV.U32 R15, RZ, RZ, R3 ;  /* 0x000000ffff0f7224 */ /* 0x000fe200078e0003 */
[----:B------:R-:W0:Y:S03]  /*6710*/  S2R R23, SR_CTAID.Y ;  /* 0x0000000000177919 */ /* 0x000e260000002600 */
[----:B------:R-:W1:Y:S08]  /*6720*/  LDC R6, c[0x0][0x730] ;  /* 0x0001cc00ff067b82 */ /* 0x000e700000000800 */
[----:B------:R-:W1:Y:S01]  /*6730*/  LDC.64 R20, c[0x0][0x720] ;  /* 0x0001c800ff147b82 */ /* 0x000e620000000a00 */
        /* <DEDUP_REMOVED lines=13> */
.L_x_140:
[-CC-:B------:R-:W-:Y:S01]  /*6810*/  SHF.R.U64 R18, R14, R6.reuse, R15.reuse ;  /* 0x000000060e127219 */ /* 0x180fe2000000120f */
[----:B------:R-:W0:Y:S01]  /*6820*/  LDC.64 R30, c[0x0][0x740] ;  /* 0x0001d000ff1e7b82 */ /* 0x000e220000000a00 */
[----:B------:R-:W-:Y:S01]  /*6830*/  SHF.R.U32.HI R6, RZ, R6, R15 ;  /* 0x00000006ff067219 */ /* 0x000fe2000001160f */
[----:B------:R-:W-:Y:S01]  /*6840*/  ULDC UR7, c[0x0][0x150] ;  /* 0x0000540000077ab9 */ /* 0x000fe20000000800 */
[----:B------:R-:W-:Y:S02]  /*6850*/  IADD3 R13, P0, RZ, -R18, RZ ;  /* 0x80000012ff0d7210 */ /* 0x000fe40007f1e0ff */
[----:B------:R-:W-:-:S03]  /*6860*/  I2FP.F32.U32 R14, R22 ;  /* 0x00000016000e7245 */ /* 0x000fc60000201000 */
[----:B------:R-:W1:Y:S01]  /*6870*/  LDC R12, c[0x0][0x718] ;  /* 0x0001c600ff0c7b82 */ /* 0x000e620000000800 */
[----:B------:R-:W-:Y:S02]  /*6880*/  IMAD.X R11, RZ, RZ, ~R6, P0 ;  /* 0x000000ffff0b7224 */ /* 0x000fe400000e0e06 */
[----:B------:R-:W-:Y:S01]  /*6890*/  FMUL R14, R14, UR7 ;  /* 0x000000070e0e7c20 */ /* 0x000fe20008400000 */
[----:B------:R-:W-:Y:S01]  /*68a0*/  ULDC UR7, c[0x0][0x154] ;  /* 0x0000550000077ab9 */ /* 0x000fe20000000800 */
[-C--:B------:R-:W-:Y:S02]  /*68b0*/  IMAD R6, R11, R20.reuse, RZ ;  /* 0x000000140b067224 */ /* 0x080fe400078e02ff */
[C---:B------:R-:W-:Y:S01]  /*68c0*/  IMAD.WIDE.U32 R10, R13.reuse, R20, R2 ;  /* 0x000000140d0a7225 */ /* 0x040fe200078e0002 */
[----:B------:R-:W2:Y:S01]  /*68d0*/  LDC R26, c[0x0][0x708] ;  /* 0x0001c200ff1a7b82 */ /* 0x000ea20000000800 */
[----:B------:R-:W3:Y:S02]  /*68e0*/  F2I.U32.TRUNC.NTZ R14, R14 ;  /* 0x0000000e000e7305 */ /* 0x000ee4000020f000 */
[----:B------:R-:W-:Y:S01]  /*68f0*/  IMAD R13, R13, R21, R6 ;  /* 0x000000150d0d7224 */ /* 0x000fe200078e0206 */
[----:B------:R-:W-:-:S03]  /*6900*/  I2FP.F32.U32 R6, R23 ;  /* 0x0000001700067245 */ /* 0x000fc60000201000 */
[----:B------:R-:W-:Y:S01]  /*6910*/  IMAD.IADD R11, R11, 0x1, R13 ;  /* 0x000000010b0b7824 */ /* 0x000fe200078e020d */
[----:B------:R-:W4:Y:S01]  /*6920*/  LDC R28, c[0x0][0x758] ;  /* 0x0001d600ff1c7b82 */ /* 0x000f220000000800 */
[----:B0-----:R-:W-:-:S04]  /*6930*/  ISETP.NE.U32.AND P0, PT, R30, RZ, PT ;  /* 0x000000ff1e00720c */ /* 0x001fc80003f05070 */
[----:B------:R-:W-:-:S03]  /*6940*/  ISETP.NE.AND.EX P0, PT, R31, RZ, PT, P0 ;  /* 0x000000ff1f00720c */ /* 0x000fc60003f05300 */
[----:B------:R-:W0:Y:S01]  /*6950*/  LDC R15, c[0x0][0x144] ;  /* 0x00005100ff0f7b82 */ /* 0x000e220000000800 */
[-CC-:B-1----:R-:W-:Y:S01]  /*6960*/  SHF.R.U64 R16, R10, R12.reuse, R11.reuse ;  /* 0x0000000c0a107219 */ /* 0x182fe2000000120b */
[----:B---3--:R-:W-:Y:S01]  /*6970*/  IMAD.MOV R14, RZ, RZ, -R14 ;  /* 0x000000ffff0e7224 */ /* 0x008fe200078e0a0e */
[----:B------:R-:W-:Y:S01]  /*6980*/  SHF.R.U32.HI R11, RZ, R12, R11 ;  /* 0x0000000cff0b7219 */ /* 0x000fe2000001160b */
[----:B------:R-:W-:-:S04]  /*6990*/  FMUL R12, R6, UR7 ;  /* 0x00000007060c7c20 */ /* 0x000fc80008400000 */
[----:B------:R-:W1:Y:S01]  /*69a0*/  LDC R24, c[0x0][0x148] ;  /* 0x00005200ff187b82 */ /* 0x000e620000000800 */
[----:B------:R3:W0:Y:S01]  /*69b0*/  F2I.U32.TRUNC.NTZ R19, R12 ;  /* 0x0000000c00137305 */ /* 0x000622000020f000 */
[-CC-:B--2---:R-:W-:Y:S02]  /*69c0*/  SHF.R.U64 R6, R16, R26.reuse, R11.reuse ;  /* 0x0000001a10067219 */ /* 0x184fe4000000120b */
[----:B------:R-:W-:-:S04]  /*69d0*/  SHF.R.U32.HI R11, RZ, R26, R11 ;  /* 0x0000001aff0b7219 */ /* 0x000fc8000001160b */
[----:B------:R-:W2:Y:S01]  /*69e0*/  LDC R21, c[0x0][0x700] ;  /* 0x0001c000ff157b82 */ /* 0x000ea20000000800 */
[-CC-:B----4-:R-:W-:Y:S02]  /*69f0*/  SHF.R.U64 R20, R6, R28.reuse, R11.reuse ;  /* 0x0000001c06147219 */ /* 0x190fe4000000120b */
[----:B------:R-:W-:-:S03]  /*6a00*/  SHF.R.U32.HI R11, RZ, R28, R11 ;  /* 0x0000001cff0b7219 */ /* 0x000fc6000001160b */
[----:B------:R-:W-:Y:S02]  /*6a10*/  IMAD.MOV.U32 R10, RZ, RZ, R20 ;  /* 0x000000ffff0a7224 */ /* 0x000fe400078e0014 */
[----:B------:R-:W4:Y:S01]  /*6a20*/  LDC R25, c[0x0][0x748] ;  /* 0x0001d200ff197b82 */ /* 0x000f220000000800 */
[----:B0-----:R-:W-:-:S07]  /*6a30*/  IMAD R22, R15, R14, R22 ;  /* 0x0000000e0f167224 */ /* 0x001fce00078e0216 */
[----:B------:R-:W0:Y:S08]  /*6a40*/  LDC R27, c[0x0][0x738] ;  /* 0x0001ce00ff1b7b82 */ /* 0x000e300000000800 */
[----:B------:R-:W0:Y:S01]  /*6a50*/  LDC R29, c[0x0][0x710] ;  /* 0x0001c400ff1d7b82 */ /* 0x000e220000000800 */
[----:B-123--:R-:W-:Y:S05]  /*6a60*/  @!P0 BRA `(.L_x_141) ;  /* 0x0000000000288947 */ /* 0x00efea0003800000 */
[----:B------:R-:W1:Y:S02]  /*6a70*/  LDC R15, c[0x0][0x74c] ;  /* 0x0001d300ff0f7b82 */ /* 0x000e640000000800 */
[----:B-1----:R-:W-:-:S05]  /*6a80*/  IADD3 R15, P0, R20, R15, RZ ;  /* 0x0000000f140f7210 */ /* 0x002fca0007f1e0ff */
        /* <DEDUP_REMOVED lines=8> */
.L_x_141:
[----:B------:R-:W-:Y:S01]  /*6b10*/  ISETP.NE.AND P0, PT, R0, 0x1, PT ;  /* 0x000000010000780c */ /* 0x000fe20003f05270 */
[----:B------:R-:W-:Y:S01]  /*6b20*/  VIADD R13, R21, 0xffffffff ;  /* 0xffffffff150d7836 */ /* 0x000fe20000000000 */
[----:B----4-:R-:W-:Y:S01]  /*6b30*/  SHF.R.U64 R10, R10, R25, R11 ;  /* 0x000000190a0a7219 */ /* 0x010fe2000000120b */
[----:B------:R-:W-:Y:S01]  /*6b40*/  IMAD.MOV R19, RZ, RZ, -R19 ;  /* 0x000000ffff137224 */ /* 0x000fe200078e0a13 */
[----:B------:R-:W-:Y:S02]  /*6b50*/  LOP3.LUT R6, R6, R141, RZ, 0xc0, !PT ;  /* 0x0000008d06067212 */ /* 0x000fe400078ec0ff */
[----:B------:R-:W-:Y:S01]  /*6b60*/  LOP3.LUT R13, R16, R13, RZ, 0xc0, !PT ;  /* 0x0000000d100d7212 */ /* 0x000fe200078ec0ff */
[----:B------:R-:W-:Y:S02]  /*6b70*/  IMAD.MOV R11, RZ, RZ, -R10 ;  /* 0x000000ffff0b7224 */ /* 0x000fe400078e0a0a */
[----:B------:R-:W-:Y:S02]  /*6b80*/  IMAD R145, R135, R10, R6 ;  /* 0x0000000a87917224 */ /* 0x000fe400078e0206 */
[----:B0-----:R-:W-:-:S02]  /*6b90*/  IMAD R6, R11, R27, R20 ;  /* 0x0000001b0b067224 */ /* 0x001fc400078e0214 */
[----:B------:R-:W-:Y:S02]  /*6ba0*/  @P0 IMAD R22, R24, R19, R23 ;  /* 0x0000001318160224 */ /* 0x000fe400078e0217 */
[----:B------:R-:W-:Y:S02]  /*6bb0*/  IMAD R6, R6, R21, R13 ;  /* 0x0000001506067224 */ /* 0x000fe400078e020d */
[----:B------:R-:W-:Y:S02]  /*6bc0*/  IMAD R145, R145, R29, R22 ;  /* 0x0000001d91917224 */ /* 0x000fe400078e0216 */
[----:B------:R-:W-:-:S03]  /*6bd0*/  IMAD.MOV.U32 R10, RZ, RZ, 0x1 ;  /* 0x00000001ff0a7424 */ /* 0x000fc600078e00ff */
[----:B------:R-:W-:Y:S02]  /*6be0*/  SEL R12, R6, R145, !P0 ;  /* 0x00000091060c7207 */ /* 0x000fe40004000000 */
[----:B------:R-:W-:Y:S01]  /*6bf0*/  SEL R145, R145, R6, !P0 ;  /* 0x0000000691917207 */ /* 0x000fe20004000000 */
[----:B------:R-:W-:-:S07]  /*6c00*/  IMAD.MOV.U32 R6, RZ, RZ, R18 ;  /* 0x000000ffff067224 */ /* 0x000fce00078e0012 */
.L_x_139:
[----:B------:R-:W-:-:S13]  /*6c10*/  LOP3.LUT P0, RZ, R10, 0xff, RZ, 0xc0, !PT ;  /* 0x000000ff0aff7812 */ /* 0x000fda000780c0ff */
[----:B------:R-:W-:Y:S05]  /*6c20*/  @P0 BRA `(.L_x_142) ;  /* 0xffffffa800580947 */ /* 0x000fea000383ffff */
[----:B------:R-:W-:Y:S05]  /*6c30*/  EXIT ;  /* 0x000000000000794d */ /* 0x000fea0003800000 */
.L_x_8:
        /* <DEDUP_REMOVED lines=26> */
.L_x_144:
[----:B------:R-:W0:Y:S01]  /*6de0*/  LDC.64 R32, c[0x0][0x740] ;  /* 0x0001d000ff207b82 */ /* 0x000e220000000a00 */
[-CC-:B------:R-:W-:Y:S02]  /*6df0*/  SHF.R.U64 R20, R16, R24.reuse, R17.reuse ;  /* 0x0000001810147219 */ /* 0x180fe40000001211 */
[----:B------:R-:W-:Y:S02]  /*6e00*/  SHF.R.U32.HI R7, RZ, R24, R17 ;  /* 0x00000018ff077219 */ /* 0x000fe40000011611 */
[----:B------:R-:W-:-:S03]  /*6e10*/  IADD3 R13, P0, RZ, -R20, RZ ;  /* 0x80000014ff0d7210 */ /* 0x000fc60007f1e0ff */
[----:B------:R-:W1:Y:S02]  /*6e20*/  LDC R16, c[0x0][0x718] ;  /* 0x0001c600ff107b82 */ /* 0x000e640000000800 */
[----:B------:R-:W-:Y:S02]  /*6e30*/  IMAD.X R7, RZ, RZ, ~R7, P0 ;  /* 0x000000ffff077224 */ /* 0x000fe400000e0e07 */
[----:B------:R-:W-:-:S04]  /*6e40*/  IMAD.WIDE.U32 R8, R13, R26, R2 ;  /* 0x0000001a0d087225 */ /* 0x000fc800078e0002 */
[----:B------:R-:W2:Y:S01]  /*6e50*/  LDC R28, c[0x0][0x708] ;  /* 0x0001c200ff1c7b82 */ /* 0x000ea20000000800 */
[----:B------:R-:W-:-:S04]  /*6e60*/  IMAD R12, R7, R26, RZ ;  /* 0x0000001a070c7224 */ /* 0x000fc800078e02ff */
[----:B------:R-:W-:Y:S02]  /*6e70*/  IMAD R7, R13, R27, R12 ;  /* 0x0000001b0d077224 */ /* 0x000fe400078e020c */
[----:B------:R-:W-:Y:S01]  /*6e80*/  IMAD.MOV.U32 R27, RZ, RZ, 0x1 ;  /* 0x00000001ff1b7424 */ /* 0x000fe200078e00ff */
[----:B------:R-:W3:Y:S01]  /*6e90*/  LDC R30, c[0x0][0x758] ;  /* 0x0001d600ff1e7b82 */ /* 0x000ee20000000800 */
[----:B------:R-:W-:Y:S01]  /*6ea0*/  IMAD.IADD R7, R9, 0x1, R7 ;  /* 0x0000000109077824 */ /* 0x000fe200078e0207 */
[----:B0-----:R-:W-:Y:S01]  /*6eb0*/  ISETP.NE.U32.AND P0, PT, R32, RZ, PT ;  /* 0x000000ff2000720c */ /* 0x001fe20003f05070 */
[----:B------:R-:W-:-:S03]  /*6ec0*/  IMAD.MOV.U32 R9, RZ, RZ, -0x1 ;  /* 0xffffffffff097424 */ /* 0x000fc600078e00ff */
[----:B------:R-:W-:Y:S02]  /*6ed0*/  ISETP.NE.AND.EX P0, PT, R33, RZ, PT, P0 ;  /* 0x000000ff2100720c */ /* 0x000fe40003f05300 */
[----:B------:R-:W0:Y:S01]  /*6ee0*/  LDC R21, c[0x0][0x700] ;  /* 0x0001c000ff157b82 */ /* 0x000e220000000800 */
[-CC-:B-1----:R-:W-:Y:S02]  /*6ef0*/  SHF.R.U64 R18, R8, R16.reuse, R7.reuse ;  /* 0x0000001008127219 */ /* 0x182fe40000001207 */
[----:B------:R-:W-:-:S05]  /*6f00*/  SHF.R.U32.HI R7, RZ, R16, R7 ;  /* 0x00000010ff077219 */ /* 0x000fca0000011607 */
[----:B------:R-:W1:Y:S01]  /*6f10*/  LDC R23, c[0x0][0x748] ;  /* 0x0001d200ff177b82 */ /* 0x000e620000000800 */
[-CC-:B--2---:R-:W-:Y:S02]  /*6f20*/  SHF.R.U64 R24, R18, R28.reuse, R7.reuse ;  /* 0x0000001c12187219 */ /* 0x184fe40000001207 */
[----:B------:R-:W-:-:S05]  /*6f30*/  SHF.R.U32.HI R7, RZ, R28, R7 ;  /* 0x0000001cff077219 */ /* 0x000fca0000011607 */
[----:B------:R-:W2:Y:S01]  /*6f40*/  LDC R25, c[0x0][0x738] ;  /* 0x0001ce00ff197b82 */ /* 0x000ea20000000800 */
[-C--:B---3--:R-:W-:Y:S02]  /*6f50*/  SHF.L.U32 R8, R9, R30.reuse, RZ ;  /* 0x0000001e09087219 */ /* 0x088fe400000006ff */
[--C-:B------:R-:W-:Y:S02]  /*6f60*/  SHF.R.U64 R26, R24, R30, R7.reuse ;  /* 0x0000001e181a7219 */ /* 0x100fe40000001207 */
[----:B------:R-:W-:Y:S02]  /*6f70*/  LOP3.LUT R29, RZ, R8, RZ, 0x33, !PT ;  /* 0x00000008ff1d7212 */ /* 0x000fe400078e33ff */
[----:B------:R-:W-:Y:S01]  /*6f80*/  SHF.R.U32.HI R9, RZ, R30, R7 ;  /* 0x0000001eff097219 */ /* 0x000fe20000011607 */
[----:B------:R-:W3:Y:S01]  /*6f90*/  LDC R31, c[0x0][0x710] ;  /* 0x0001c400ff1f7b82 */ /* 0x000ee20000000800 */
[----:B------:R-:W-:Y:S01]  /*6fa0*/  IMAD.MOV.U32 R8, RZ, RZ, R26 ;  /* 0x000000ffff087224 */ /* 0x000fe200078e001a */
[----:B------:R-:W-:Y:S06]  /*6fb0*/  @!P0 BRA `(.L_x_145) ;  /* 0x0000000000288947 */ /* 0x000fec0003800000 */
        /* <DEDUP_REMOVED lines=10> */
.L_x_145:
[----:B------:R-:W-:Y:S01]  /*7060*/  ISETP.NE.AND P0, PT, R0, 0x1, PT ;  /* 0x000000010000780c */ /* 0x000fe20003f05270 */
[----:B0-----:R-:W-:Y:S01]  /*7070*/  VIADD R13, R21, 0xffffffff ;  /* 0xffffffff150d7836 */ /* 0x001fe20000000000 */
[----:B-1----:R-:W-:Y:S02]  /*7080*/  SHF.R.U64 R8, R8, R23, R9 ;  /* 0x0000001708087219 */ /* 0x002fe40000001209 */
[----:B------:R-:W-:Y:S02]  /*7090*/  SHF.L.U32 R9, R27, R30, RZ ;  /* 0x0000001e1b097219 */ /* 0x000fe400000006ff */
[----:B------:R-:W-:Y:S01]  /*70a0*/  LOP3.LUT R7, R24, R29, RZ, 0xc0, !PT ;  /* 0x0000001d18077212 */ /* 0x000fe200078ec0ff */
[----:B------:R-:W-:Y:S01]  /*70b0*/  IMAD.MOV R11, RZ, RZ, -R8 ;  /* 0x000000ffff0b7224 */ /* 0x000fe200078e0a08 */
[----:B------:R-:W-:-:S03]  /*70c0*/  LOP3.LUT R18, R18, R13, RZ, 0xc0, !PT ;  /* 0x0000000d12127212 */ /* 0x000fc600078ec0ff */
[----:B------:R-:W-:Y:S02]  /*70d0*/  IMAD R9, R9, R8, R7 ;  /* 0x0000000809097224 */ /* 0x000fe400078e0207 */
[----:B------:R-:W-:Y:S02]  /*70e0*/  @P0 IMAD R14, R15, R22, R10 ;  /* 0x000000160f0e0224 */ /* 0x000fe400078e020a */
[----:B--2---:R-:W-:Y:S02]  /*70f0*/  IMAD R7, R11, R25, R26 ;  /* 0x000000190b077224 */ /* 0x004fe400078e021a */
[----:B---3--:R-:W-:Y:S02]  /*7100*/  IMAD R8, R9, R31, R14 ;  /* 0x0000001f09087224 */ /* 0x008fe400078e020e */
[----:B------:R-:W-:Y:S02]  /*7110*/  IMAD R11, R7, R21, R18 ;  /* 0x00000015070b7224 */ /* 0x000fe400078e0212 */
[----:B------:R-:W-:-:S02]  /*7120*/  IMAD.MOV.U32 R9, RZ, RZ, 0x1 ;  /* 0x00000001ff097424 */ /* 0x000fc400078e00ff */
[----:B------:R-:W-:Y:S01]  /*7130*/  IMAD.MOV.U32 R18, RZ, RZ, R20 ;  /* 0x000000ffff127224 */ /* 0x000fe200078e0014 */
[----:B------:R-:W-:Y:S02]  /*7140*/  SEL R7, R11, R8, !P0 ;  /* 0x000000080b077207 */ /* 0x000fe40004000000 */
[----:B------:R-:W-:-:S07]  /*7150*/  SEL R8, R8, R11, !P0 ;  /* 0x0000000b08087207 */ /* 0x000fce0004000000 */
.L_x_143:
[----:B------:R-:W-:-:S08]  /*7160*/  NOP ;  /* 0x0000000000007918 */ /* 0x000fd00000000000 */
[----:B------:R-:W0:-:S00]  /*7170*/  USETMAXREG.DEALLOC.CTAPOOL 0x28 ;  /* 0x00000028000079c8 */ /* 0x000e0000080e0500 */
[----:B0-----:R-:W-:-:S13]  /*7180*/  ISETP.NE.AND P0, PT, R6, RZ, PT ;  /* 0x000000ff0600720c */ /* 0x001fda0003f05270 */
[----:B------:R-:W-:Y:S05]  /*7190*/  @P0 EXIT ;  /* 0x000000000000094d */ /* 0x000fea0003800000 */
[----:B------:R-:W-:Y:S01]  /*71a0*/  LOP3.LUT P0, RZ, R9, 0xff, RZ, 0xc0, !PT ;  /* 0x000000ff09ff7812 */ /* 0x000fe2000780c0ff */
[----:B------:R-:W-:Y:S02]  /*71b0*/  IMAD.MOV.U32 R16, RZ, RZ, 0x1 ;  /* 0x00000001ff107424 */ /* 0x000fe400078e00ff */
[----:B------:R-:W-:-:S10]  /*71c0*/  IMAD.MOV.U32 R15, RZ, RZ, RZ ;  /* 0x000000ffff0f7224 */ /* 0x000fd400078e00ff */
[----:B------:R-:W-:Y:S05]  /*71d0*/  @!P0 BRA `(.L_x_146) ;  /* 0x0000000c00688947 */ /* 0x000fea0003800000 */
[----:B------:R-:W0:Y:S01]  /*71e0*/  LDC R6, c[0x0][0x28c] ;  /* 0x0000a300ff067b82 */ /* 0x000e220000000800 */
[----:B------:R-:W1:Y:S01]  /*71f0*/  S2R R12, SR_CgaCtaId ;  /* 0x00000000000c7919 */ /* 0x000e620000008800 */
[----:B------:R-:W-:Y:S01]  /*7200*/  ULDC UR6, c[0x0][0x758] ;  /* 0x0001d60000067ab9 */ /* 0x000fe20000000800 */
[----:B------:R-:W-:Y:S01]  /*7210*/  UMOV UR7, 0xffffffff ;  /* 0xffffffff00077882 */ /* 0x000fe20000000000 */
[----:B------:R-:W-:Y:S01]  /*7220*/  BSSY B0, `(.L_x_146) ;  /* 0x00000d5000007945 */ /* 0x000fe20003800000 */
[----:B------:R-:W-:Y:S01]  /*7230*/  USHF.L.U32 UR7, UR7, UR6, URZ ;  /* 0x0000000607077299 */ /* 0x000fe2000800063f */
[----:B------:R-:W-:Y:S01]  /*7240*/  IMAD.MOV.U32 R13, RZ, RZ, 0x1 ;  /* 0x00000001ff0d7424 */ /* 0x000fe200078e00ff */
[----:B------:R-:W-:Y:S01]  /*7250*/  LOP3.LUT R17, R4, 0x2, RZ, 0xfc, !PT ;  /* 0x0000000204117812 */ /* 0x000fe200078efcff */
[----:B------:R-:W-:Y:S01]  /*7260*/  IMAD.MOV.U32 R16, RZ, RZ, 0x1 ;  /* 0x00000001ff107424 */ /* 0x000fe200078e00ff */
[----:B------:R-:W-:Y:S01]  /*7270*/  ULDC UR5, c[0x0][0x700] ;  /* 0x0001c00000057ab9 */ /* 0x000fe20000000800 */
[----:B------:R-:W-:Y:S01]  /*7280*/  IMAD.MOV.U32 R15, RZ, RZ, RZ ;  /* 0x000000ffff0f7224 */ /* 0x000fe200078e00ff */
[----:B------:R-:W-:Y:S01]  /*7290*/  UMOV UR8, 0x1 ;  /* 0x0000000100087882 */ /* 0x000fe20000000000 */
[----:B------:R-:W-:-:S02]  /*72a0*/  UIADD3 UR5, UR5, -0x1, URZ ;  /* 0xffffffff05057890 */ /* 0x000fc4000fffe03f */
[----:B------:R-:W-:Y:S02]  /*72b0*/  USHF.L.U32 UR6, UR8, UR6, URZ ;  /* 0x0000000608067299 */ /* 0x000fe4000800063f */
[----:B------:R-:W-:Y:S01]  /*72c0*/  ULOP3.LUT UR7, URZ, UR7, URZ, 0x33, !UPT ;  /* 0x000000073f077292 */ /* 0x000fe2000f8e333f */
[----:B------:R-:W-:Y:S01]  /*72d0*/  ULDC.64 UR34, c[0x0][0x198] ;  /* 0x0000660000227ab9 */ /* 0x000fe20000000a00 */
[----:B0-----:R-:W-:-:S05]  /*72e0*/  VIADD R6, R6, 0x7f ;  /* 0x0000007f06067836 */ /* 0x001fca0000000000 */
[----:B------:R-:W-:-:S04]  /*72f0*/  SHF.R.S32.HI R9, RZ, 0x1f, R6 ;  /* 0x0000001fff097819 */ /* 0x000fc80000011406 */
[----:B------:R-:W-:Y:S01]  /*7300*/  LEA.HI R9, R9, R6, RZ, 0x7 ;  /* 0x0000000609097211 */ /* 0x000fe200078f38ff */
[C---:B-1----:R-:W-:Y:S02]  /*7310*/  IMAD.SHL.U32 R6, R12.reuse, 0x1000, RZ ;  /* 0x000010000c067824 */ /* 0x042fe400078e00ff */
[----:B------:R-:W-:Y:S01]  /*7320*/  IMAD.SHL.U32 R12, R12, 0x20, RZ ;  /* 0x000000200c0c7824 */ /* 0x000fe200078e00ff */
[----:B------:R-:W-:Y:S02]  /*7330*/  SHF.R.S32.HI R14, RZ, 0x7, R9 ;  /* 0x00000007ff0e7819 */ /* 0x000fe40000011409 */
[----:B------:R-:W-:Y:S02]  /*7340*/  LOP3.LUT R6, R6, 0x1000, RZ, 0xc0, !PT ;  /* 0x0000100006067812 */ /* 0x000fe400078ec0ff */
[----:B------:R-:W-:Y:S01]  /*7350*/  LOP3.LUT R12, R12, 0x20, RZ, 0xc0, !PT ;  /* 0x000000200c0c7812 */ /* 0x000fe200078ec0ff */
[----:B------:R-:W-:Y:S01]  /*7360*/  VIADD R10, R14, 0x1 ;  /* 0x000000010e0a7836 */ /* 0x000fe20000000000 */
[----:B------:R-:W-:-:S07]  /*7370*/  LOP3.LUT R11, R6, 0x20180, RZ, 0xfc, !PT ;  /* 0x00020180060b7812 */ /* 0x000fce00078efcff */
.L_x_157:
[----:B------:R-:W-:-:S03]  /*7380*/  UMOV UR8, 0xffffffff ;  /* 0xffffffff00087882 */ /* 0x000fc60000000000 */
[----:B------:R-:W-:Y:S05]  /*7390*/  BRA.DIV UR8, `(.L_x_147) ;  /* 0x0000001208607947 */ /* 0x000fea000b800000 */
[----:B------:R-:W-:-:S13]  /*73a0*/  ELECT P0, URZ, PT ;  /* 0x00000000003f782f */ /* 0x000fda0003800000 */
.L_x_172:
[----:B------:R-:W0:Y:S01]  /*73b0*/  LDC R6, c[0x0][0x28c] ;  /* 0x0000a300ff067b82 */ /* 0x000e220000000800 */
[----:B------:R-:W-:Y:S01]  /*73c0*/  BSSY B1, `(.L_x_148) ;  /* 0x0000047000017945 */ /* 0x000fe20003800000 */
[----:B0-----:R-:W-:-:S13]  /*73d0*/  ISETP.LT.OR P0, PT, R6, 0x1, !P0 ;  /* 0x000000010600780c */ /* 0x001fda0004701670 */
[----:B------:R-:W-:Y:S05]  /*73e0*/  @P0 BRA `(.L_x_149) ;  /* 0x0000000400100947 */ /* 0x000fea0003800000 */
[----:B------:R-:W-:Y:S01]  /*73f0*/  IMAD R21, R7, 0x40, R12 ;  /* 0x0000004007157824 */ /* 0x000fe200078e020c */
[----:B------:R-:W-:Y:S01]  /*7400*/  CS2R R24, SRZ ;  /* 0x0000000000187805 */ /* 0x000fe2000001ff00 */
[C---:B------:R-:W-:Y:S02]  /*7410*/  IMAD.SHL.U32 R27, R8.reuse, 0x4, RZ ;  /* 0x00000004081b7824 */ /* 0x040fe400078e00ff */
[----:B------:R-:W-:Y:S02]  /*7420*/  IMAD.SHL.U32 R22, R8, 0x100, RZ ;  /* 0x0000010008167824 */ /* 0x000fe400078e00ff */
[----:B------:R-:W-:Y:S02]  /*7430*/  IMAD.MOV.U32 R6, RZ, RZ, R10 ;  /* 0x000000ffff067224 */ /* 0x000fe400078e000a */
[----:B------:R-:W-:Y:S02]  /*7440*/  IMAD.MOV.U32 R7, RZ, RZ, R16 ;  /* 0x000000ffff077224 */ /* 0x000fe400078e0010 */
[----:B------:R-:W-:-:S02]  /*7450*/  IMAD.MOV.U32 R8, RZ, RZ, R15 ;  /* 0x000000ffff087224 */ /* 0x000fc400078e000f */
[----:B------:R-:W-:-:S07]  /*7460*/  IMAD.MOV.U32 R26, RZ, RZ, RZ ;  /* 0x000000ffff1a7224 */ /* 0x000fce00078e00ff */
.L_x_152:
[----:B------:R-:W0:Y:S01]  /*7470*/  S2R R20, SR_CgaCtaId ;  /* 0x0000000000147919 */ /* 0x000e220000008800 */
[----:B------:R-:W-:Y:S02]  /*7480*/  MOV R9, 0x400 ;  /* 0x0000040000097802 */ /* 0x000fe40000000f00 */
[----:B------:R-:W-:-:S13]  /*7490*/  ISETP.NE.AND P1, PT, R5, RZ, PT ;  /* 0x000000ff0500720c */ /* 0x000fda0003f25270 */
[----:B------:R-:W1:Y:S01]  /*74a0*/  @!P1 LDC R19, c[0x0][0x640] ;  /* 0x00019000ff139b82 */ /* 0x000e620000000800 */
[----:B0-----:R-:W-:Y:S02]  /*74b0*/  LEA R23, R20, R9, 0x18 ;  /* 0x0000000914177211 */ /* 0x001fe400078ec0ff */
[----:B------:R-:W-:-:S03]  /*74c0*/  SHF.L.U32 R9, R7, 0x1f, RZ ;  /* 0x0000001f07097819 */ /* 0x000fc600000006ff */
[----:B------:R-:W-:-:S04]  /*74d0*/  IMAD R20, R8, 0x8, R23 ;  /* 0x0000000808147824 */ /* 0x000fc800078e0217 */
[----:B------:R-:W0:Y:S02]  /*74e0*/  SYNCS.PHASECHK.TRANS64.TRYWAIT P0, [R20+URZ+0x40], R9 ;  /* 0x00004009140075a7 */ /* 0x000e24000800017f */
[----:B01----:R-:W-:Y:S05]  /*74f0*/  @!P0 BRA `(.L_x_150) ;  /* 0x0000001000288947 */ /* 0x003fea0003800000 */
.L_x_173:
[----:B0-----:R-:W-:Y:S01]  /*7500*/  PRMT R9, R17, 0x9910, RZ ;  /* 0x0000991011097816 */ /* 0x001fe200000000ff */
[----:B------:R0:W-:Y:S03]  /*7510*/  @!P1 SYNCS.ARRIVE.TRANS64 RZ, [R20+URZ], R19 ;  /* 0x0000001314ff99a7 */ /* 0x0001e6000800003f */
[----:B------:R-:W-:-:S13]  /*7520*/  ISETP.NE.AND P0, PT, R9, 0x2, PT ;  /* 0x000000020900780c */ /* 0x000fda0003f05270 */
[----:B0-----:R-:W-:Y:S05]  /*7530*/  @P0 BRA `(.L_x_151) ;  /* 0x0000000000040947 */ /* 0x001fea0003800000 */
[----:B------:R-:W-:Y:S01]  /*7540*/  BPT.TRAP 0x1 ;  /* 0x000000040000795c */ /* 0x000fe20000300000 */
.L_x_151:
[C-C-:B------:R-:W-:Y:S01]  /*7550*/  IMAD R9, R8.reuse, 0x4000, R23.reuse ;  /* 0x0000400008097824 */ /* 0x140fe200078e0217 */
[----:B------:R-:W-:Y:S01]  /*7560*/  R2UR UR21, R23 ;  /* 0x00000000171572ca */ /* 0x000fe200000e0000 */
[----:B------:R-:W-:Y:S01]  /*7570*/  IMAD R23, R8, 0x1000, R23 ;  /* 0x0000100008177824 */ /* 0x000fe200078e0217 */
[----:B------:R-:W-:Y:S01]  /*7580*/  R2UR UR17, R20 ;  /* 0x00000000141172ca */ /* 0x000fe200000e0000 */
[----:B------:R-:W-:Y:S01]  /*7590*/  VIADD R6, R6, 0xffffffff ;  /* 0xffffffff06067836 */ /* 0x000fe20000000000 */
[----:B------:R-:W-:Y:S01]  /*75a0*/  R2UR UR16, R9 ;  /* 0x00000000091072ca */ /* 0x000fe200000e0000 */
[----:B------:R-:W-:Y:S01]  /*75b0*/  IMAD R9, R8, 0x2000, R11 ;  /* 0x0000200008097824 */ /* 0x000fe200078e020b */
[----:B------:R-:W-:Y:S01]  /*75c0*/  R2UR UR8, R23 ;  /* 0x00000000170872ca */ /* 0x000fe200000e0000 */
[----:B------:R-:W-:Y:S01]  /*75d0*/  UIADD3 UR14, UP0, UR34, 0xf0, URZ ;  /* 0x000000f0220e7890 */ /* 0x000fe2000ff1e03f */
[----:B------:R-:W-:Y:S01]  /*75e0*/  R2UR UR20, R18 ;  /* 0x00000000121472ca */ /* 0x000fe200000e0000 */
[----:B------:R-:W-:Y:S01]  /*75f0*/  UIADD3 UR22, UP1, UR34, 0x1f0, URZ ;  /* 0x000001f022167890 */ /* 0x000fe2000ff3e03f */
[----:B------:R-:W-:Y:S01]  /*7600*/  R2UR UR24, R9 ;  /* 0x00000000091872ca */ /* 0x000fe200000e0000 */
[----:B------:R-:W-:Y:S01]  /*7610*/  UIADD3 UR36, UP2, UR34, 0x2f0, URZ ;  /* 0x000002f022247890 */ /* 0x000fe2000ff5e03f */
[----:B------:R-:W-:Y:S01]  /*7620*/  R2UR UR18, R25 ;  /* 0x00000000191272ca */ /* 0x000fe200000e0000 */
[----:B------:R-:W-:Y:S01]  /*7630*/  UIADD3.X UR15, URZ, UR35, URZ, UP0, !UPT ;  /* 0x000000233f0f7290 */ /* 0x000fe200087fe43f */
[----:B------:R-:W-:Y:S01]  /*7640*/  R2UR UR19, R22 ;  /* 0x00000000161372ca */ /* 0x000fe200000e0000 */
[----:B------:R-:W-:Y:S01]  /*7650*/  UIADD3.X UR23, URZ, UR35, URZ, UP1, !UPT ;  /* 0x000000233f177290 */ /* 0x000fe20008ffe43f */
[----:B------:R-:W-:Y:S01]  /*7660*/  R2UR UR11, R27 ;  /* 0x000000001b0b72ca */ /* 0x000fe200000e0000 */
[----:B------:R-:W-:Y:S01]  /*7670*/  UIADD3 UR16, UR16, 0x180, URZ ;  /* 0x0000018010107890 */ /* 0x000fe2000fffe03f */
[----:B------:R-:W-:Y:S01]  /*7680*/  R2UR UR12, R26 ;  /* 0x000000001a0c72ca */ /* 0x000fe200000e0000 */
[----:B------:R-:W-:Y:S01]  /*7690*/  UIADD3 UR8, UR8, 0x30180, URZ ;  /* 0x0003018008087890 */ /* 0x000fe2000fffe03f */
[----:B------:R-:W-:Y:S01]  /*76a0*/  R2UR UR26, R24 ;  /* 0x00000000181a72ca */ /* 0x000fe200000e0000 */
[----:B------:R-:W-:Y:S01]  /*76b0*/  VIADD R8, R8, 0x1 ;  /* 0x0000000108087836 */ /* 0x000fe20000000000 */
[----:B------:R-:W-:Y:S01]  /*76c0*/  R2UR UR27, R21 ;  /* 0x00000000151b72ca */ /* 0x000fe200000e0000 */
[----:B------:R-:W-:Y:S01]  /*76d0*/  UIADD3.X UR37, URZ, UR35, URZ, UP2, !UPT ;  /* 0x000000233f257290 */ /* 0x000fe200097fe43f */
[----:B------:R-:W-:Y:S01]  /*76e0*/  ISETP.GT.AND P1, PT, R6, 0x1, PT ;  /* 0x000000010600780c */ /* 0x000fe20003f24270 */
[----:B------:R-:W-:Y:S01]  /*76f0*/  UIADD3 UR24, UR21, UR24, URZ ;  /* 0x0000001815187290 */ /* 0x000fe2000fffe03f */
[----:B------:R-:W-:Y:S01]  /*7700*/  ISETP.NE.AND P0, PT, R8, 0x8, PT ;  /* 0x000000080800780c */ /* 0x000fe20003f05270 */
[----:B------:R-:W-:Y:S01]  /*7710*/  UMOV UR30, 0x0 ;  /* 0x00000000001e7882 */ /* 0x000fe20000000000 */
[----:B------:R-:W-:Y:S01]  /*7720*/  UMOV UR31, 0x10000000 ;  /* 0x10000000001f7882 */ /* 0x000fe20000000000 */
[----:B------:R-:W-:Y:S01]  /*7730*/  UMOV UR10, URZ ;  /* 0x0000003f000a7c82 */ /* 0x000fe20008000000 */
[----:B------:R-:W-:Y:S01]  /*7740*/  UMOV UR9, UR17 ;  /* 0x0000001100097c82 */ /* 0x000fe20008000000 */
[----:B------:R-:W-:Y:S01]  /*7750*/  UMOV UR13, UR20 ;  /* 0x00000014000d7c82 */ /* 0x000fe20008000000 */
[----:B------:R0:W-:Y:S01]  /*7760*/  UTMALDG.3D [UR16], [UR14], desc[UR30] ;  /* 0x00001e100e0075b4 */ /* 0x0001e20008011000 */
[----:B------:R-:W-:Y:S01]  /*7770*/  UMOV UR21, 0x30000 ;  /* 0x0003000000157882 */ /* 0x000fe20000000000 */
[----:B------:R-:W-:Y:S01]  /*7780*/  UMOV UR25, UR17 ;  /* 0x0000001100197c82 */ /* 0x000fe20008000000 */
[----:B------:R-:W-:Y:S01]  /*7790*/  UMOV UR28, UR20 ;  /* 0x00000014001c7c82 */ /* 0x000fe20008000000 */
[----:B------:R-:W-:Y:S01]  /*77a0*/  SEL R20, RZ, 0x1, P0 ;  /* 0x00000001ff147807 */ /* 0x000fe20000000000 */
[----:B------:R-:W-:Y:S01]  /*77b0*/  VIADD R26, R26, 0x1 ;  /* 0x000000011a1a7836 */ /* 0x000fe20000000000 */
[----:B------:R-:W-:Y:S01]  /*77c0*/  SEL R8, R8, RZ, P0 ;  /* 0x000000ff08087207 */ /* 0x000fe20000000000 */
[----:B------:R-:W-:Y:S01]  /*77d0*/  VIADD R25, R25, 0x40 ;  /* 0x0000004019197836 */ /* 0x000fe20000000000 */
[----:B------:R0:W-:Y:S01]  /*77e0*/  UTMALDG.4D [UR8], [UR22], desc[UR30] ;  /* 0x00001e08160075b4 */ /* 0x0001e20008019000 */
[----:B------:R-:W-:Y:S01]  /*77f0*/  LOP3.LUT R7, R7, R20, RZ, 0x3c, !PT ;  /* 0x0000001407077212 */ /* 0x000fe200078e3cff */
[----:B------:R-:W-:Y:S01]  /*7800*/  VIADD R24, R24, 0x80 ;  /* 0x0000008018187836 */ /* 0x000fe20000000000 */
[----:B------:R0:W-:Y:S02]  /*7810*/  UTMALDG.3D.MULTICAST [UR24], [UR36], UR21, desc[UR30] ;  /* 0x00001e18240073b4 */ /* 0x0001e40008011815 */
[----:B0-----:R-:W-:Y:S05]  /*7820*/  @P1 BRA `(.L_x_152) ;  /* 0xfffffffc00101947 */ /* 0x001fea000383ffff */
.L_x_149:
[----:B------:R-:W-:Y:S05]  /*7830*/  BSYNC B1 ;  /* 0x0000000000017941 */ /* 0x000fea0003800000 */
.L_x_148:
[----:B------:R-:W-:Y:S01]  /*7840*/  LOP3.LUT P1, RZ, R13, 0xff, RZ, 0xc0, !PT ;  /* 0x000000ff0dff7812 */ /* 0x000fe2000782c0ff */
[----:B------:R-:W-:Y:S01]  /*7850*/  IMAD.IADD R15, R14, 0x1, R15 ;  /* 0x000000010e0f7824 */ /* 0x000fe200078e020f */
[----:B------:R-:W-:Y:S01]  /*7860*/  IADD3 R2, P2, R2, UR32, RZ ;  /* 0x0000002002027c10 */ /* 0x000fe2000ff5e0ff */
[----:B------:R-:W-:Y:S01]  /*7870*/  ULDC.64 UR8, c[0x0][0x750] ;  /* 0x0001d40000087ab9 */ /* 0x000fe20000000a00 */
[----:B------:R-:W-:Y:S01]  /*7880*/  BSSY B1, `(.L_x_153) ;  /* 0x000006c000017945 */ /* 0x000fe20003800000 */
[----:B------:R-:W-:Y:S01]  /*7890*/  IMAD.MOV.U32 R18, RZ, RZ, -0x1 ;  /* 0xffffffffff127424 */ /* 0x000fe200078e00ff */
[----:B------:R-:W-:Y:S02]  /*78a0*/  ISETP.GT.U32.AND P0, PT, R15, 0x7, PT ;  /* 0x000000070f00780c */ /* 0x000fe40003f04070 */
[----:B------:R-:W-:Y:S02]  /*78b0*/  SHF.R.U32.HI R6, RZ, 0x3, R15 ;  /* 0x00000003ff067819 */ /* 0x000fe4000001160f */
[----:B------:R-:W-:-:S02]  /*78c0*/  ISETP.LT.U32.AND P0, PT, R14, 0x8, P0 ;  /* 0x000000080e00780c */ /* 0x000fc40000701070 */
[----:B------:R-:W-:Y:S01]  /*78d0*/  IADD3.X R3, R3, UR4, RZ, P2, !PT ;  /* 0x0000000403037c10 */ /* 0x000fe200097fe4ff */
[----:B------:R-:W0:Y:S01]  /*78e0*/  @P1 S2R R8, SR_CgaCtaId ;  /* 0x0000000000081919 */ /* 0x000e220000008800 */
[----:B------:R-:W-:Y:S02]  /*78f0*/  @P1 MOV R7, 0x400 ;  /* 0x0000040000071802 */ /* 0x000fe40000000f00 */
[----:B------:R-:W-:Y:S02]  /*7900*/  ISETP.GE.U32.AND P2, PT, R2, UR8, PT ;  /* 0x0000000802007c0c */ /* 0x000fe4000bf46070 */
[----:B------:R-:W-:Y:S02]  /*7910*/  LOP3.LUT R6, R6, 0x1, RZ, 0xc0, !PT ;  /* 0x0000000106067812 */ /* 0x000fe400078ec0ff */
[----:B------:R-:W-:Y:S02]  /*7920*/  LOP3.LUT R15, R15, 0x7, RZ, 0xc0, !PT ;  /* 0x000000070f0f7812 */ /* 0x000fe400078ec0ff */
[----:B------:R-:W-:-:S02]  /*7930*/  PRMT R13, RZ, 0x7610, R13 ;  /* 0x00007610ff0d7816 */ /* 0x000fc4000000000d */
[----:B0-----:R-:W-:Y:S01]  /*7940*/  @P1 LEA R7, R8, R7, 0x18 ;  /* 0x0000000708071211 */ /* 0x001fe200078ec0ff */
[----:B------:R-:W-:-:S03]  /*7950*/  IMAD.MOV.U32 R8, RZ, RZ, -0x1 ;  /* 0xffffffffff087424 */ /* 0x000fc600078e00ff */
[----:B------:R0:W-:Y:S01]  /*7960*/  @P1 SYNCS.ARRIVE.TRANS64.A1T0 RZ, [R7+URZ+0x98], RZ ;  /* 0x000098ff07ff19a7 */ /* 0x0001e2000810003f */
[----:B------:R-:W-:-:S04]  /*7970*/  ISETP.NE.U32.AND P1, PT, R6, 0x1, PT ;  /* 0x000000010600780c */ /* 0x000fc80003f25070 */
[----:B------:R-:W-:Y:S02]  /*7980*/  ISETP.GT.U32.AND P1, PT, R14, 0x7, !P1 ;  /* 0x000000070e00780c */ /* 0x000fe40004f24070 */
[----:B0-----:R-:W-:Y:S02]  /*7990*/  SEL R7, RZ, 0x1, !P0 ;  /* 0x00000001ff077807 */ /* 0x001fe40004000000 */
[----:B------:R-:W-:Y:S02]  /*79a0*/  ISETP.GE.U32.AND.EX P0, PT, R3, UR9, PT, P2 ;  /* 0x0000000903007c0c */ /* 0x000fe4000bf06120 */
[----:B------:R-:W-:-:S04]  /*79b0*/  SEL R6, RZ, 0x1, !P1 ;  /* 0x00000001ff067807 */ /* 0x000fc80004800000 */
[----:B------:R-:W-:Y:S01]  /*79c0*/  LOP3.LUT R16, R6, R16, R7, 0x96, !PT ;  /* 0x0000001006107212 */ /* 0x000fe200078e9607 */
[----:B------:R-:W-:Y:S01]  /*79d0*/  IMAD.MOV.U32 R7, RZ, RZ, -0x1 ;  /* 0xffffffffff077424 */ /* 0x000fe200078e00ff */
[----:B------:R-:W-:-:S05]  /*79e0*/  PRMT R6, RZ, 0x7610, R6 ;  /* 0x00007610ff067816 */ /* 0x000fca0000000006 */
[----:B------:R-:W-:Y:S05]  /*79f0*/  @P0 BRA `(.L_x_154) ;  /* 0x0000000400500947 */ /* 0x000fea0003800000 */
[----:B------:R-:W0:Y:S01]  /*7a00*/  S2R R19, SR_CTAID.X ;  /* 0x0000000000137919 */ /* 0x000e220000002500 */
[----:B------:R-:W-:Y:S01]  /*7a10*/  ULDC.64 UR8, c[0x0][0x728] ;  /* 0x0001ca0000087ab9 */ /* 0x000fe20000000a00 */
[----:B------:R-:W-:Y:S01]  /*7a20*/  ULDC UR11, c[0x0][0x730] ;  /* 0x0001cc00000b7ab9 */ /* 0x000fe20000000800 */
[----:B------:R-:W-:Y:S01]  /*7a30*/  ISETP.NE.U32.AND P0, PT, RZ, UR8, PT ;  /* 0x00000008ff007c0c */ /* 0x000fe2000bf05070 */
[----:B------:R-:W1:Y:S01]  /*7a40*/  S2R R20, SR_CTAID.Y ;  /* 0x0000000000147919 */ /* 0x000e620000002600 */
[----:B------:R-:W-:Y:S01]  /*7a50*/  ULDC UR12, c[0x0][0x150] ;  /* 0x00005400000c7ab9 */ /* 0x000fe20000000800 */
[----:B------:R-:W-:Y:S01]  /*7a60*/  IMAD.MOV.U32 R6, RZ, RZ, R2 ;  /* 0x000000ffff067224 */ /* 0x000fe200078e0002 */
[----:B------:R-:W-:Y:S01]  /*7a70*/  ISETP.NE.AND.EX P0, PT, RZ, UR9, PT, P0 ;  /* 0x00000009ff007c0c */ /* 0x000fe2000bf05300 */
[----:B------:R-:W-:Y:S01]  /*7a80*/  IMAD.MOV.U32 R7, RZ, RZ, R3 ;  /* 0x000000ffff077224 */ /* 0x000fe200078e0003 */
[----:B0-----:R-:W-:-:S11]  /*7a90*/  I2FP.F32.U32 R22, R19 ;  /* 0x0000001300167245 */ /* 0x001fd60000201000 */
[----:B------:R-:W-:Y:S05]  /*7aa0*/  @!P0 BRA `(.L_x_155) ;  /* 0x0000000000288947 */ /* 0x000fea0003800000 */
[----:B------:R-:W-:Y:S02]  /*7ab0*/  ULDC UR10, c[0x0][0x734] ;  /* 0x0001cd00000a7ab9 */ /* 0x000fe40000000800 */
[----:B------:R-:W-:-:S05]  /*7ac0*/  IADD3 R7, P0, R2, UR10, RZ ;  /* 0x0000000a02077c10 */ /* 0x000fca000ff1e0ff */
[----:B------:R-:W-:-:S04]  /*7ad0*/  IMAD.X R21, RZ, RZ, R3, P0 ;  /* 0x000000ffff157224 */ /* 0x000fc800000e0603 */
[----:B------:R-:W-:-:S04]  /*7ae0*/  IMAD.WIDE.U32 R8, R21, UR8, RZ ;  /* 0x0000000815087c25 */ /* 0x000fc8000f8e00ff */
[----:B------:R-:W-:-:S04]  /*7af0*/  IMAD.WIDE.U32 R8, P0, R7, UR9, R8 ;  /* 0x0000000907087c25 */ /* 0x000fc8000f800008 */
[----:B------:R-:W-:-:S04]  /*7b00*/  IMAD.WIDE.U32 R6, R7, UR8, RZ ;  /* 0x0000000807067c25 */ /* 0x000fc8000f8e00ff */
[----:B------:R-:W-:Y:S01]  /*7b10*/  IMAD.MOV.U32 R6, RZ, RZ, R9 ;  /* 0x000000ffff067224 */ /* 0x000fe200078e0009 */
[----:B------:R-:W-:Y:S01]  /*7b20*/  IADD3 RZ, P1, R7, R8, RZ ;  /* 0x0000000807ff7210 */ /* 0x000fe20007f3e0ff */
[----:B------:R-:W-:-:S04]  /*7b30*/  IMAD.X R7, RZ, RZ, RZ, P0 ;  /* 0x000000ffff077224 */ /* 0x000fc800000e06ff */
[----:B------:R-:W-:-:S08]  /*7b40*/  IMAD.WIDE.U32.X R6, R21, UR9, R6, P1 ;  /* 0x0000000915067c25 */ /* 0x000fd000088e0406 */
.L_x_155:
[--C-:B------:R-:W-:Y:S01]  /*7b50*/  SHF.R.U64 R18, R6, UR11, R7.reuse ;  /* 0x0000000b06127c19 */ /* 0x100fe20008001207 */
[----:B------:R-:W-:Y:S01]  /*7b60*/  FMUL R22, R22, UR12 ;  /* 0x0000000c16167c20 */ /* 0x000fe20008400000 */
[----:B------:R-:W-:Y:S01]  /*7b70*/  SHF.R.U32.HI R6, RZ, UR11, R7 ;  /* 0x0000000bff067c19 */ /* 0x000fe20008011607 */
[----:B------:R-:W0:Y:S01]  /*7b80*/  LDC R8, c[0x0][0x144] ;  /* 0x00005100ff087b82 */ /* 0x000e220000000800 */
[----:B------:R-:W-:Y:S01]  /*7b90*/  IADD3 R7, P0, RZ, -R18, RZ ;  /* 0x80000012ff077210 */ /* 0x000fe20007f1e0ff */
[----:B------:R-:W-:Y:S01]  /*7ba0*/  ULDC UR10, c[0x0][0x154] ;  /* 0x00005500000a7ab9 */ /* 0x000fe20000000800 */
[----:B-1----:R-:W-:Y:S01]  /*7bb0*/  I2FP.F32.U32 R9, R20 ;  /* 0x0000001400097245 */ /* 0x002fe20000201000 */
[----:B------:R-:W1:Y:S01]  /*7bc0*/  F2I.U32.TRUNC.NTZ R22, R22 ;  /* 0x0000001600167305 */ /* 0x000e62000020f000 */
[----:B------:R-:W-:Y:S01]  /*7bd0*/  ULDC.64 UR8, c[0x0][0x720] ;  /* 0x0001c80000087ab9 */ /* 0x000fe20000000a00 */
[----:B------:R-:W-:Y:S01]  /*7be0*/  IMAD.X R6, RZ, RZ, ~R6, P0 ;  /* 0x000000ffff067224 */ /* 0x000fe200000e0e06 */
[----:B------:R-:W-:Y:S01]  /*7bf0*/  ISETP.NE.AND P2, PT, R0, 0x1, PT ;  /* 0x000000010000780c */ /* 0x000fe20003f45270 */
[----:B------:R-:W-:Y:S01]  /*7c00*/  FMUL R23, R9, UR10 ;  /* 0x0000000a09177c20 */ /* 0x000fe20008400000 */
[----:B------:R-:W2:Y:S01]  /*7c10*/  LDC R25, c[0x0][0x148] ;  /* 0x00005200ff197b82 */ /* 0x000ea20000000800 */
[----:B------:R-:W-:Y:S01]  /*7c20*/  IMAD R6, R6, UR8, RZ ;  /* 0x0000000806067c24 */ /* 0x000fe2000f8e02ff */
[----:B------:R-:W-:-:S02]  /*7c30*/  ULDC.64 UR10, c[0x0][0x740] ;  /* 0x0001d000000a7ab9 */ /* 0x000fc40000000a00 */
[----:B------:R-:W-:Y:S01]  /*7c40*/  ISETP.NE.U32.AND P0, PT, RZ, UR10, PT ;  /* 0x0000000aff007c0c */ /* 0x000fe2000bf05070 */
[----:B------:R-:W3:Y:S01]  /*7c50*/  F2I.U32.TRUNC.NTZ R23, R23 ;  /* 0x0000001700177305 */ /* 0x000ee2000020f000 */
[C---:B------:R-:W-:Y:S02]  /*7c60*/  IMAD R9, R7.reuse, UR9, R6 ;  /* 0x0000000907097c24 */ /* 0x040fe4000f8e0206 */
[----:B------:R-:W-:Y:S01]  /*7c70*/  IMAD.WIDE.U32 R6, R7, UR8, R2 ;  /* 0x0000000807067c25 */ /* 0x000fe2000f8e0002 */
[----:B------:R-:W-:Y:S01]  /*7c80*/  ULDC UR8, c[0x0][0x718] ;  /* 0x0001c60000087ab9 */ /* 0x000fe20000000800 */
[----:B------:R-:W-:Y:S02]  /*7c90*/  ISETP.NE.AND.EX P0, PT, RZ, UR11, PT, P0 ;  /* 0x0000000bff007c0c */ /* 0x000fe4000bf05300 */
[----:B------:R-:W-:Y:S02]  /*7ca0*/  IMAD.IADD R7, R7, 0x1, R9 ;  /* 0x0000000107077824 */ /* 0x000fe400078e0209 */
[----:B-1----:R-:W-:-:S03]  /*7cb0*/  IMAD.MOV R22, RZ, RZ, -R22 ;  /* 0x000000ffff167224 */ /* 0x002fc600078e0a16 */
[----:B------:R-:W-:Y:S01]  /*7cc0*/  SHF.R.U64 R21, R6, UR8, R7 ;  /* 0x0000000806157c19 */ /* 0x000fe20008001207 */
[----:B0-----:R-:W-:Y:S01]  /*7cd0*/  IMAD R19, R8, R22, R19 ;  /* 0x0000001608137224 */ /* 0x001fe200078e0213 */
[----:B------:R-:W-:Y:S01]  /*7ce0*/  SHF.R.U32.HI R6, RZ, UR8, R7 ;  /* 0x00000008ff067c19 */ /* 0x000fe20008011607 */
[----:B------:R-:W-:Y:S01]  /*7cf0*/  ULDC UR8, c[0x0][0x708] ;  /* 0x0001c20000087ab9 */ /* 0x000fe20000000800 */
[----:B---3--:R-:W-:Y:S02]  /*7d00*/  IMAD.MOV R8, RZ, RZ, -R23 ;  /* 0x000000ffff087224 */ /* 0x008fe400078e0a17 */
[--C-:B------:R-:W-:Y:S02]  /*7d10*/  SHF.R.U64 R22, R21, UR8, R6.reuse ;  /* 0x0000000815167c19 */ /* 0x100fe40008001206 */
[----:B------:R-:W-:Y:S01]  /*7d20*/  SHF.R.U32.HI R7, RZ, UR8, R6 ;  /* 0x00000008ff077c19 */ /* 0x000fe20008011606 */
[----:B------:R-:W-:Y:S01]  /*7d30*/  ULDC UR8, c[0x0][0x758] ;  /* 0x0001d60000087ab9 */ /* 0x000fe20000000800 */
[----:B--2---:R-:W-:-:S02]  /*7d40*/  @P2 IMAD R19, R25, R8, R20 ;  /* 0x0000000819132224 */ /* 0x004fc400078e0214 */
[--C-:B------:R-:W-:Y:S02]  /*7d50*/  SHF.R.U64 R20, R22, UR8, R7.reuse ;  /* 0x0000000816147c19 */ /* 0x100fe40008001207 */
[----:B------:R-:W-:-:S03]  /*7d60*/  SHF.R.U32.HI R23, RZ, UR8, R7 ;  /* 0x00000008ff177c19 */ /* 0x000fc60008011607 */
[----:B------:R-:W-:Y:S02]  /*7d70*/  IMAD.MOV.U32 R8, RZ, RZ, R20 ;  /* 0x000000ffff087224 */ /* 0x000fe400078e0014 */
[----:B------:R-:W-:Y:S01]  /*7d80*/  IMAD.MOV.U32 R7, RZ, RZ, R23 ;  /* 0x000000ffff077224 */ /* 0x000fe200078e0017 */
[----:B------:R-:W-:Y:S06]  /*7d90*/  @!P0 BRA `(.L_x_156) ;  /* 0x00000000002c8947 */ /* 0x000fec0003800000 */
        /* <DEDUP_REMOVED lines=9> */
[----:B------:R-:W-:-:S04]  /*7e30*/  IMAD.WIDE.U32.X R6, R23, UR11, R6, P1 ;  /* 0x0000000b17067c25 */ /* 0x000fc800088e0406 */
[----:B------:R-:W-:-:S07]  /*7e40*/  IMAD.MOV.U32 R8, RZ, RZ, R6 ;  /* 0x000000ffff087224 */ /* 0x000fce00078e0006 */
.L_x_156:
[----:B------:R-:W-:Y:S01]  /*7e50*/  ULDC UR8, c[0x0][0x748] ;  /* 0x0001d20000087ab9 */ /* 0x000fe20000000800 */
[----:B------:R-:W-:Y:S01]  /*7e60*/  LOP3.LUT R6, R22, UR7, RZ, 0xc0, !PT ;  /* 0x0000000716067c12 */ /* 0x000fe2000f8ec0ff */
[----:B------:R-:W-:Y:S01]  /*7e70*/  ULDC UR9, c[0x0][0x710] ;  /* 0x0001c40000097ab9 */ /* 0x000fe20000000800 */
[----:B------:R-:W-:Y:S01]  /*7e80*/  SHF.R.U64 R7, R8, UR8, R7 ;  /* 0x0000000808077c19 */ /* 0x000fe20008001207 */
[----:B------:R-:W-:Y:S01]  /*7e90*/  ULDC UR8, c[0x0][0x738] ;  /* 0x0001ce0000087ab9 */ /* 0x000fe20000000800 */
[----:B------:R-:W-:-:S03]  /*7ea0*/  LOP3.LUT R21, R21, UR5, RZ, 0xc0, !PT ;  /* 0x0000000515157c12 */ /* 0x000fc6000f8ec0ff */
[----:B------:R-:W-:Y:S02]  /*7eb0*/  IMAD.MOV R9, RZ, RZ, -R7 ;  /* 0x000000ffff097224 */ /* 0x000fe400078e0a07 */
[----:B------:R-:W-:Y:S02]  /*7ec0*/  IMAD R6, R7, UR6, R6 ;  /* 0x0000000607067c24 */ /* 0x000fe4000f8e0206 */
[----:B------:R-:W-:Y:S01]  /*7ed0*/  IMAD R20, R9, UR8, R20 ;  /* 0x0000000809147c24 */ /* 0x000fe2000f8e0214 */
[----:B------:R-:W-:Y:S01]  /*7ee0*/  ULDC UR8, c[0x0][0x700] ;  /* 0x0001c00000087ab9 */ /* 0x000fe20000000800 */
[----:B------:R-:W-:Y:S02]  /*7ef0*/  IMAD R19, R6, UR9, R19 ;  /* 0x0000000906137c24 */ /* 0x000fe4000f8e0213 */
[----:B------:R-:W-:Y:S02]  /*7f00*/  IMAD R20, R20, UR8, R21 ;  /* 0x0000000814147c24 */ /* 0x000fe4000f8e0215 */
[----:B------:R-:W-:-:S03]  /*7f10*/  IMAD.MOV.U32 R6, RZ, RZ, 0x1 ;  /* 0x00000001ff067424 */ /* 0x000fc600078e00ff */
[----:B------:R-:W-:Y:S02]  /*7f20*/  SEL R7, R20, R19, !P2 ;  /* 0x0000001314077207 */ /* 0x000fe40005000000 */
[----:B------:R-:W-:-:S07]  /*7f30*/  SEL R8, R19, R20, !P2 ;  /* 0x0000001413087207 */ /* 0x000fce0005000000 */
.L_x_154:
[----:B------:R-:W-:Y:S05]  /*7f40*/  BSYNC B1 ;  /* 0x0000000000017941 */ /* 0x000fea0003800000 */
.L_x_153:
[----:B------:R-:W-:-:S13]  /*7f50*/  LOP3.LUT P0, RZ, R6, 0xff, RZ, 0xc0, !PT ;  /* 0x000000ff06ff7812 */ /* 0x000fda000780c0ff */
[----:B------:R-:W-:Y:S05]  /*7f60*/  @P0 BRA `(.L_x_157) ;  /* 0xfffffff400040947 */ /* 0x000fea000383ffff */
[----:B------:R-:W-:Y:S05]  /*7f70*/  BSYNC B0 ;  /* 0x0000000000007941 */ /* 0x000fea0003800000 */
.L_x_146:
[----:B------:R-:W-:-:S03]  /*7f80*/  UMOV UR8, 0xffffffff ;  /* 0xffffffff00087882 */ /* 0x000fc60000000000 */
[----:B------:R-:W-:Y:S05]  /*7f90*/  BRA.DIV UR8, `(.L_x_158) ;  /* 0x0000000608947947 */ /* 0x000fea000b800000 */
[----:B------:R-:W-:-:S13]  /*7fa0*/  ELECT P0, URZ, PT ;  /* 0x00000000003f782f */ /* 0x000fda0003800000 */
.L_x_176:
[----:B------:R-:W-:Y:S04]  /*7fb0*/  BSSY B0, `(.L_x_159) ;  /* 0x000004f000007945 */ /* 0x000fe80003800000 */
[----:B------:R-:W-:Y:S05]  /*7fc0*/  @!P0 BRA `(.L_x_160) ;  /* 0x0000000400348947 */ /* 0x000fea0003800000 */
[----:B------:R-:W-:-:S04]  /*7fd0*/  LOP3.LUT R4, R4, 0x2, RZ, 0xfc, !PT ;  /* 0x0000000204047812 */ /* 0x000fc800078efcff */
[----:B------:R-:W-:-:S13]  /*7fe0*/  ISETP.NE.AND P0, PT, R4, 0x3, PT ;  /* 0x000000030400780c */ /* 0x000fda0003f05270 */
[----:B------:R-:W-:Y:S05]  /*7ff0*/  @!P0 BRA `(.L_x_161) ;  /* 0x0000000000048947 */ /* 0x000fea0003800000 */
[----:B------:R-:W-:Y:S01]  /*8000*/  BPT.TRAP 0x1 ;  /* 0x000000040000795c */ /* 0x000fe20000300000 */
.L_x_161:
[----:B------:R-:W0:Y:S01]  /*8010*/  S2R R3, SR_CgaCtaId ;  /* 0x0000000000037919 */ /* 0x000e220000008800 */
[----:B------:R-:W-:Y:S02]  /*8020*/  MOV R0, 0x400 ;  /* 0x0000040000007802 */ /* 0x000fe40000000f00 */
[----:B------:R-:W-:Y:S02]  /*8030*/  SHF.L.U32 R2, R16, 0x1f, RZ ;  /* 0x0000001f10027819 */ /* 0x000fe400000006ff */
[----:B0-----:R-:W-:-:S05]  /*8040*/  LEA R0, R3, R0, 0x18 ;  /* 0x0000000003007211 */ /* 0x001fca00078ec0ff */
[----:B------:R-:W-:-:S04]  /*8050*/  VIADD R0, R0, 0x40 ;  /* 0x0000004000007836 */ /* 0x000fc80000000000 */
[C---:B------:R-:W-:Y:S02]  /*8060*/  IMAD R5, R15.reuse, 0x8, R0 ;  /* 0x000000080f057824 */ /* 0x040fe400078e0200 */
[----:B------:R-:W-:Y:S02]  /*8070*/  VIADD R15, R15, 0x1 ;  /* 0x000000010f0f7836 */ /* 0x000fe40000000000 */
[----:B------:R-:W0:Y:S03]  /*8080*/  SYNCS.PHASECHK.TRANS64.TRYWAIT P0, [R5+URZ], R2 ;  /* 0x00000002050075a7 */ /* 0x000e26000800017f */
[----:B------:R-:W-:-:S04]  /*8090*/  ISETP.NE.AND P1, PT, R15, 0x8, PT ;  /* 0x000000080f00780c */ /* 0x000fc80003f25270 */
[----:B------:R-:W-:Y:S02]  /*80a0*/  SEL R3, RZ, 0x1, P1 ;  /* 0x00000001ff037807 */ /* 0x000fe40000800000 */
[----:B------:R-:W-:Y:S02]  /*80b0*/  SEL R15, R15, RZ, P1 ;  /* 0x000000ff0f0f7207 */ /* 0x000fe40000800000 */
[----:B------:R-:W-:-:S03]  /*80c0*/  LOP3.LUT R16, R16, R3, RZ, 0x3c, !PT ;  /* 0x0000000310107212 */ /* 0x000fc600078e3cff */
[----:B------:R-:W-:Y:S01]  /*80d0*/  IMAD R7, R15, 0x8, R0 ;  /* 0x000000080f077824 */ /* 0x000fe200078e0200 */
[----:B------:R-:W-:Y:S01]  /*80e0*/  SHF.L.U32 R4, R16, 0x1f, RZ ;  /* 0x0000001f10047819 */ /* 0x000fe200000006ff */
[----:B0-----:R-:W-:Y:S06]  /*80f0*/  @!P0 BRA `(.L_x_162) ;  /* 0x00000004005c8947 */ /* 0x001fec0003800000 */
.L_x_177:
[----:B------:R-:W1:Y:S01]  /*8100*/  SYNCS.PHASECHK.TRANS64.TRYWAIT P0, [R7+URZ], R4 ;  /* 0x00000004070075a7 */ /* 0x000e62000800017f */
[----:B0-----:R-:W-:-:S05]  /*8110*/  VIADD R2, R15, 0x1 ;  /* 0x000000010f027836 */ /* 0x001fca0000000000 */
[----:B------:R-:W-:-:S04]  /*8120*/  ISETP.NE.AND P1, PT, R2, 0x8, PT ;  /* 0x000000080200780c */ /* 0x000fc80003f25270 */
[----:B------:R-:W-:Y:S02]  /*8130*/  SEL R3, RZ, 0x1, P1 ;  /* 0x00000001ff037807 */ /* 0x000fe40000800000 */
[----:B------:R-:W-:Y:S02]  /*8140*/  SEL R9, R2, RZ, P1 ;  /* 0x000000ff02097207 */ /* 0x000fe40000800000 */
[----:B------:R-:W-:-:S03]  /*8150*/  LOP3.LUT R16, R16, R3, RZ, 0x3c, !PT ;  /* 0x0000000310107212 */ /* 0x000fc600078e3cff */
[----:B------:R-:W-:Y:S01]  /*8160*/  IMAD R6, R9, 0x8, R0 ;  /* 0x0000000809067824 */ /* 0x000fe200078e0200 */
[----:B------:R-:W-:Y:S01]  /*8170*/  SHF.L.U32 R5, R16, 0x1f, RZ ;  /* 0x0000001f10057819 */ /* 0x000fe200000006ff */
[----:B-1----:R-:W-:Y:S06]  /*8180*/  @!P0 BRA `(.L_x_163) ;  /* 0x00000004004c8947 */ /* 0x002fec0003800000 */
.L_x_178:
[----:B------:R-:W1:Y:S01]  /*8190*/  SYNCS.PHASECHK.TRANS64.TRYWAIT P0, [R6+URZ], R5 ;  /* 0x00000005060075a7 */ /* 0x000e62000800017f */
[----:B------:R-:W-:-:S05]  /*81a0*/  VIADD R2, R9, 0x1 ;  /* 0x0000000109027836 */ /* 0x000fca0000000000 */
[----:B------:R-:W-:-:S04]  /*81b0*/  ISETP.NE.AND P1, PT, R2, 0x8, PT ;  /* 0x000000080200780c */ /* 0x000fc80003f25270 */
[----:B------:R-:W-:Y:S02]  /*81c0*/  SEL R3, RZ, 0x1, P1 ;  /* 0x00000001ff037807 */ /* 0x000fe40000800000 */
[----:B0-----:R-:W-:Y:S02]  /*81d0*/  SEL R7, R2, RZ, P1 ;  /* 0x000000ff02077207 */ /* 0x001fe40000800000 */
[----:B------:R-:W-:-:S03]  /*81e0*/  LOP3.LUT R16, R16, R3, RZ, 0x3c, !PT ;  /* 0x0000000310107212 */ /* 0x000fc600078e3cff */
[----:B------:R-:W-:Y:S01]  /*81f0*/  IMAD R9, R7, 0x8, R0 ;  /* 0x0000000807097824 */ /* 0x000fe200078e0200 */
[----:B------:R-:W-:Y:S01]  /*8200*/  SHF.L.U32 R4, R16, 0x1f, RZ ;  /* 0x0000001f10047819 */ /* 0x000fe200000006ff */
[----:B-1----:R-:W-:Y:S06]  /*8210*/  @!P0 BRA `(.L_x_164) ;  /* 0x00000004003c8947 */ /* 0x002fec0003800000 */
.L_x_179:
[----:B------:R-:W1:Y:S01]  /*8220*/  SYNCS.PHASECHK.TRANS64.TRYWAIT P0, [R9+URZ], R4 ;  /* 0x00000004090075a7 */ /* 0x000e62000800017f */
[----:B------:R-:W-:-:S05]  /*8230*/  VIADD R2, R7, 0x1 ;  /* 0x0000000107027836 */ /* 0x000fca0000000000 */
[----:B------:R-:W-:-:S04]  /*8240*/  ISETP.NE.AND P1, PT, R2, 0x8, PT ;  /* 0x000000080200780c */ /* 0x000fc80003f25270 */
[----:B------:R-:W-:Y:S02]  /*8250*/  SEL R3, RZ, 0x1, P1 ;  /* 0x00000001ff037807 */ /* 0x000fe40000800000 */
[----:B------:R-:W-:Y:S02]  /*8260*/  SEL R7, R2, RZ, P1 ;  /* 0x000000ff02077207 */ /* 0x000fe40000800000 */
[----:B------:R-:W-:-:S03]  /*8270*/  LOP3.LUT R16, R16, R3, RZ, 0x3c, !PT ;  /* 0x0000000310107212 */ /* 0x000fc600078e3cff */
[----:B0-----:R-:W-:Y:S01]  /*8280*/  IMAD R6, R7, 0x8, R0 ;  /* 0x0000000807067824 */ /* 0x001fe200078e0200 */
[----:B------:R-:W-:Y:S01]  /*8290*/  SHF.L.U32 R5, R16, 0x1f, RZ ;  /* 0x0000001f10057819 */ /* 0x000fe200000006ff */
[----:B-1----:R-:W-:Y:S06]  /*82a0*/  @!P0 BRA `(.L_x_165) ;  /* 0x00000004002c8947 */ /* 0x002fec0003800000 */
.L_x_180:
        /* <DEDUP_REMOVED lines=9> */
.L_x_181:
        /* <DEDUP_REMOVED lines=9> */
.L_x_182:
[----:B------:R-:W1:Y:S01]  /*83d0*/  SYNCS.PHASECHK.TRANS64.TRYWAIT P0, [R6+URZ], R5 ;  /* 0x00000005060075a7 */ /* 0x000e62000800017f */
[----:B------:R-:W-:-:S05]  /*83e0*/  VIADD R2, R7, 0x1 ;  /* 0x0000000107027836 */ /* 0x000fca0000000000 */
[----:B------:R-:W-:-:S04]  /*83f0*/  ISETP.NE.AND P1, PT, R2, 0x8, PT ;  /* 0x000000080200780c */ /* 0x000fc80003f25270 */
[----:B0-----:R-:W-:Y:S02]  /*8400*/  SEL R4, RZ, 0x1, P1 ;  /* 0x00000001ff047807 */ /* 0x001fe40000800000 */
[----:B------:R-:W-:Y:S02]  /*8410*/  SEL R3, R2, RZ, P1 ;  /* 0x000000ff02037207 */ /* 0x000fe40000800000 */
[----:B------:R-:W-:Y:S01]  /*8420*/  LOP3.LUT R4, R11, R4, RZ, 0x3c, !PT ;  /* 0x000000040b047212 */ /* 0x000fe200078e3cff */
[----:B-1----:R-:W-:Y:S06]  /*8430*/  @!P0 BRA `(.L_x_168) ;  /* 0x0000000400048947 */ /* 0x002fec0003800000 */
.L_x_183:
[----:B------:R-:W-:Y:S01]  /*8440*/  IMAD R3, R3, 0x8, R0 ;  /* 0x0000000803037824 */ /* 0x000fe200078e0200 */
[----:B------:R-:W-:-:S07]  /*8450*/  SHF.L.U32 R0, R4, 0x1f, RZ ;  /* 0x0000001f04007819 */ /* 0x000fce00000006ff */
.L_x_169:
[----:B-1----:R1:W2:Y:S02]  /*8460*/  SYNCS.PHASECHK.TRANS64.TRYWAIT P0, [R3+URZ], R0 ;  /* 0x00000000030075a7 */ /* 0x0022a4000800017f */
[----:B--2---:R-:W-:Y:S05]  /*8470*/  @!P0 NANOSLEEP.SYNCS 0x989680 ;  /* 0x009896800000895d */ /* 0x004fea0003900000 */
[----:B------:R-:W2:Y:S02]  /*8480*/  @!P0 SYNCS.PHASECHK.TRANS64 P0, [R3+URZ], R0 ;  /* 0x00000000030085a7 */ /* 0x000ea4000800007f */
[----:B--2---:R-:W-:Y:S05]  /*8490*/  @!P0 BRA `(.L_x_169) ;  /* 0xfffffffc00f08947 */ /* 0x004fea000383ffff */
.L_x_160:
[----:B------:R-:W-:Y:S05]  /*84a0*/  BSYNC B0 ;  /* 0x0000000000007941 */ /* 0x000fea0003800000 */
.L_x_159:
[----:B------:R-:W-:Y:S05]  /*84b0*/  EXIT ;  /* 0x000000000000794d */ /* 0x000fea0003800000 */
.L_x_22:
[----:B-1----:R-:W-:-:S04]  /*84c0*/  IMAD.U32 R16, RZ, RZ, UR8 ;  /* 0x00000008ff107e24 */ /* 0x002fc8000f8e00ff */
[----:B------:R1:W4:Y:S03]  /*84d0*/  SYNCS.PHASECHK.TRANS64.TRYWAIT P0, [R16+URZ], R15 ;  /* 0x0000000f100075a7 */ /* 0x000326000800017f */
[----:B----4-:R-:W-:Y:S05]  /*84e0*/  @!P0 NANOSLEEP.SYNCS 0x989680 ;  /* 0x009896800000895d */ /* 0x010fea0003900000 */
[----:B------:R-:W4:Y:S02]  /*84f0*/  @!P0 SYNCS.PHASECHK.TRANS64 P0, [R16+URZ], R15 ;  /* 0x0000000f100085a7 */ /* 0x000f24000800007f */
[----:B----4-:R-:W-:Y:S05]  /*8500*/  @!P0 BRA `(.L_x_22) ;  /* 0xfffffffc00ec8947 */ /* 0x010fea000383ffff */
[----:B------:R-:W-:Y:S05]  /*8510*/  BRA `(.L_x_21) ;  /* 0xffffff94002c7947 */ /* 0x000fea000383ffff */
.L_x_147:
[----:B------:R-:W-:Y:S01]  /*8520*/  BSSY B1, `(.L_x_170) ;  /* 0x0000006000017945 */ /* 0x000fe20003800000 */
[----:B------:R-:W-:-:S07]  /*8530*/  IMAD.MOV.U32 R6, RZ, RZ, -0x1 ;  /* 0xffffffffff067424 */ /* 0x000fce00078e00ff */
[----:B------:R-:W-:Y:S05]  /*8540*/  WARPSYNC.COLLECTIVE R6, `(.L_x_171) ;  /* 0x00000000060c7348 */ /* 0x000fea0003c00000 */
[----:B------:R-:W-:Y:S02]  /*8550*/  ELECT P0, UR62, PT ;  /* 0x00000000003e782f */ /* 0x000fe40003800000 */
[----:B------:R-:W-:Y:S01]  /*8560*/  MOV R6, UR62 ;  /* 0x0000003e00067c02 */ /* 0x000fe20008000f00 */
[----:B------:R-:W-:Y:S10]  /*8570*/  ENDCOLLECTIVE ;  /* 0x000000000000791b */ /* 0x000ff40003800000 */
.L_x_171:
[----:B------:R-:W-:Y:S05]  /*8580*/  BSYNC B1 ;  /* 0x0000000000017941 */ /* 0x000fea0003800000 */
.L_x_170:
[----:B------:R-:W-:Y:S05]  /*8590*/  BRA `(.L_x_172) ;  /* 0xffffffec00847947 */ /* 0x000fea000383ffff */
.L_x_150:
[----:B0-----:R0:W1:Y:S02]  /*85a0*/  SYNCS.PHASECHK.TRANS64.TRYWAIT P0, [R20+URZ+0x40], R9 ;  /* 0x00004009140075a7 */ /* 0x001064000800017f */
[----:B-1----:R-:W-:Y:S05]  /*85b0*/  @!P0 NANOSLEEP.SYNCS 0x989680 ;  /* 0x009896800000895d */ /* 0x002fea0003900000 */
[----:B------:R-:W1:Y:S02]  /*85c0*/  @!P0 SYNCS.PHASECHK.TRANS64 P0, [R20+URZ+0x40], R9 ;  /* 0x00004009140085a7 */ /* 0x000e64000800007f */
[----:B-1----:R-:W-:Y:S05]  /*85d0*/  @!P0 BRA `(.L_x_150) ;  /* 0xfffffffc00f08947 */ /* 0x002fea000383ffff */
[----:B------:R-:W-:Y:S05]  /*85e0*/  BRA `(.L_x_173) ;  /* 0xffffffec00c47947 */ /* 0x000fea000383ffff */
.L_x_158:
[----:B------:R-:W-:Y:S01]  /*85f0*/  BSSY B0, `(.L_x_174) ;  /* 0x0000006000007945 */ /* 0x000fe20003800000 */
[----:B------:R-:W-:-:S07]  /*8600*/  IMAD.MOV.U32 R6, RZ, RZ, -0x1 ;  /* 0xffffffffff067424 */ /* 0x000fce00078e00ff */
[----:B------:R-:W-:Y:S05]  /*8610*/  WARPSYNC.COLLECTIVE R6, `(.L_x_175) ;  /* 0x00000000060c7348 */ /* 0x000fea0003c00000 */
[----:B------:R-:W-:Y:S02]  /*8620*/  ELECT P0, UR62, PT ;  /* 0x00000000003e782f */ /* 0x000fe40003800000 */
[----:B------:R-:W-:Y:S01]  /*8630*/  MOV R6, UR62 ;  /* 0x0000003e00067c02 */ /* 0x000fe20008000f00 */
[----:B------:R-:W-:Y:S10]  /*8640*/  ENDCOLLECTIVE ;  /* 0x000000000000791b */ /* 0x000ff40003800000 */
.L_x_175:
[----:B------:R-:W-:Y:S05]  /*8650*/  BSYNC B0 ;  /* 0x0000000000007941 */ /* 0x000fea0003800000 */
.L_x_174:
[----:B------:R-:W-:Y:S05]  /*8660*/  BRA `(.L_x_176) ;  /* 0xfffffff800507947 */ /* 0x000fea000383ffff */
.L_x_162:
[----:B0-----:R0:W1:Y:S02]  /*8670*/  SYNCS.PHASECHK.TRANS64.TRYWAIT P0, [R5+URZ], R2 ;  /* 0x00000002050075a7 */ /* 0x001064000800017f */
[----:B-1----:R-:W-:Y:S05]  /*8680*/  @!P0 NANOSLEEP.SYNCS 0x989680 ;  /* 0x009896800000895d */ /* 0x002fea0003900000 */
[----:B------:R-:W1:Y:S02]  /*8690*/  @!P0 SYNCS.PHASECHK.TRANS64 P0, [R5+URZ], R2 ;  /* 0x00000002050085a7 */ /* 0x000e64000800007f */
[----:B-1----:R-:W-:Y:S05]  /*86a0*/  @!P0 BRA `(.L_x_162) ;  /* 0xfffffffc00f08947 */ /* 0x002fea000383ffff */
[----:B------:R-:W-:Y:S05]  /*86b0*/  BRA `(.L_x_177) ;  /* 0xfffffff800907947 */ /* 0x000fea000383ffff */
.L_x_163:
[----:B0-----:R0:W1:Y:S02]  /*86c0*/  SYNCS.PHASECHK.TRANS64.TRYWAIT P0, [R7+URZ], R4 ;  /* 0x00000004070075a7 */ /* 0x001064000800017f */
[----:B-1----:R-:W-:Y:S05]  /*86d0*/  @!P0 NANOSLEEP.SYNCS 0x989680 ;  /* 0x009896800000895d */ /* 0x002fea0003900000 */
[----:B------:R-:W1:Y:S02]  /*86e0*/  @!P0 SYNCS.PHASECHK.TRANS64 P0, [R7+URZ], R4 ;  /* 0x00000004070085a7 */ /* 0x000e64000800007f */
[----:B-1----:R-:W-:Y:S05]  /*86f0*/  @!P0 BRA `(.L_x_163) ;  /* 0xfffffffc00f08947 */ /* 0x002fea000383ffff */
[----:B------:R-:W-:Y:S05]  /*8700*/  BRA `(.L_x_178) ;  /* 0xfffffff800a07947 */ /* 0x000fea000383ffff */
.L_x_164:
[----:B0-----:R0:W1:Y:S02]  /*8710*/  SYNCS.PHASECHK.TRANS64.TRYWAIT P0, [R6+URZ], R5 ;  /* 0x00000005060075a7 */ /* 0x001064000800017f */
[----:B-1----:R-:W-:Y:S05]  /*8720*/  @!P0 NANOSLEEP.SYNCS 0x989680 ;  /* 0x009896800000895d */ /* 0x002fea0003900000 */
[----:B------:R-:W1:Y:S02]  /*8730*/  @!P0 SYNCS.PHASECHK.TRANS64 P0, [R6+URZ], R5 ;  /* 0x00000005060085a7 */ /* 0x000e64000800007f */
[----:B-1----:R-:W-:Y:S05]  /*8740*/  @!P0 BRA `(.L_x_164) ;  /* 0xfffffffc00f08947 */ /* 0x002fea000383ffff */
[----:B------:R-:W-:Y:S05]  /*8750*/  BRA `(.L_x_179) ;  /* 0xfffffff800b07947 */ /* 0x000fea000383ffff */
.L_x_165:
[----:B0-----:R0:W1:Y:S02]  /*8760*/  SYNCS.PHASECHK.TRANS64.TRYWAIT P0, [R9+URZ], R4 ;  /* 0x00000004090075a7 */ /* 0x001064000800017f */
[----:B-1----:R-:W-:Y:S05]  /*8770*/  @!P0 NANOSLEEP.SYNCS 0x989680 ;  /* 0x009896800000895d */ /* 0x002fea0003900000 */
[----:B------:R-:W1:Y:S02]  /*8780*/  @!P0 SYNCS.PHASECHK.TRANS64 P0, [R9+URZ], R4 ;  /* 0x00000004090085a7 */ /* 0x000e64000800007f */
[----:B-1----:R-:W-:Y:S05]  /*8790*/  @!P0 BRA `(.L_x_165) ;  /* 0xfffffffc00f08947 */ /* 0x002fea000383ffff */
[----:B------:R-:W-:Y:S05]  /*87a0*/  BRA `(.L_x_180) ;  /* 0xfffffff800c07947 */ /* 0x000fea000383ffff */
.L_x_166:
[----:B0-----:R0:W1:Y:S02]  /*87b0*/  SYNCS.PHASECHK.TRANS64.TRYWAIT P0, [R6+URZ], R5 ;  /* 0x00000005060075a7 */ /* 0x001064000800017f */
[----:B-1----:R-:W-:Y:S05]  /*87c0*/  @!P0 NANOSLEEP.SYNCS 0x989680 ;  /* 0x009896800000895d */ /* 0x002fea0003900000 */
[----:B------:R-:W1:Y:S02]  /*87d0*/  @!P0 SYNCS.PHASECHK.TRANS64 P0, [R6+URZ], R5 ;  /* 0x00000005060085a7 */ /* 0x000e64000800007f */
[----:B-1----:R-:W-:Y:S05]  /*87e0*/  @!P0 BRA `(.L_x_166) ;  /* 0xfffffffc00f08947 */ /* 0x002fea000383ffff */
[----:B------:R-:W-:Y:S05]  /*87f0*/  BRA `(.L_x_181) ;  /* 0xfffffff800d07947 */ /* 0x000fea000383ffff */
.L_x_167:
[----:B0-----:R0:W1:Y:S02]  /*8800*/  SYNCS.PHASECHK.TRANS64.TRYWAIT P0, [R9+URZ], R4 ;  /* 0x00000004090075a7 */ /* 0x001064000800017f */
[----:B-1----:R-:W-:Y:S05]  /*8810*/  @!P0 NANOSLEEP.SYNCS 0x989680 ;  /* 0x009896800000895d */ /* 0x002fea0003900000 */
[----:B------:R-:W1:Y:S02]  /*8820*/  @!P0 SYNCS.PHASECHK.TRANS64 P0, [R9+URZ], R4 ;  /* 0x00000004090085a7 */ /* 0x000e64000800007f */
[----:B-1----:R-:W-:Y:S05]  /*8830*/  @!P0 BRA `(.L_x_167) ;  /* 0xfffffffc00f08947 */ /* 0x002fea000383ffff */
[----:B------:R-:W-:Y:S05]  /*8840*/  BRA `(.L_x_182) ;  /* 0xfffffff800e07947 */ /* 0x000fea000383ffff */
.L_x_168:
[----:B0-----:R0:W1:Y:S02]  /*8850*/  SYNCS.PHASECHK.TRANS64.TRYWAIT P0, [R6+URZ], R5 ;  /* 0x00000005060075a7 */ /* 0x001064000800017f */
[----:B-1----:R-:W-:Y:S05]  /*8860*/  @!P0 NANOSLEEP.SYNCS 0x989680 ;  /* 0x009896800000895d */ /* 0x002fea0003900000 */
[----:B------:R-:W1:Y:S02]  /*8870*/  @!P0 SYNCS.PHASECHK.TRANS64 P0, [R6+URZ], R5 ;  /* 0x00000005060085a7 */ /* 0x000e64000800007f */
[----:B-1----:R-:W-:Y:S05]  /*8880*/  @!P0 BRA `(.L_x_168) ;  /* 0xfffffffc00f08947 */ /* 0x002fea000383ffff */
[----:B------:R-:W-:Y:S05]  /*8890*/  BRA `(.L_x_183) ;  /* 0xfffffff800e87947 */ /* 0x000fea000383ffff */
.L_x_184:
[----:B------:R-:W-:-:S00]  /*88a0*/  BRA `(.L_x_184) ;  /* 0xfffffffc00fc7947 */ /* 0x000fc0000383ffff */
[----:B------:R-:W-:-:S00]  /*88b0*/  NOP ;  /* 0x0000000000007918 */ /* 0x000fc00000000000 */
        /* <DEDUP_REMOVED lines=12> */
.L_x_185:


//--------------------- .nv.shared._ZN7cutlass13device_kernelINS_4gemm6kernel13GemmUniversalIN4cute5tupleIJiiiiEEENS1_10collective13CollectiveMmaINS1_40MainloopSm90TmaGmmaWarpSpecializedSparseILi8ENS5_IJNS4_1CILi2EEENSA_ILi1EEESC_EEENS1_35KernelTmaWarpSpecializedCooperativeEEENS5_IJNSA_ILi256EEENSA_ILi64EEENSA_ILi128EEEEEEaNS5_IJNS4_6LayoutINS5_IJiNS5_IJSB_iEEEiEEENS5_IJlNS5_IJSC_SB_EEElEEEEENSK_INS5_IJNS5_IJSH_iEEENS5_IJSI_iEEEiEEENS5_IJNS5_IJSI_NSA_ILi8192EEEEEENS5_IJSC_lEEElEEEEEEEEaNS5_IJlSC_lEEENS4_8TiledMMAINS4_8MMA_AtomIJNS4_4SM904GMMA6SPARSE27GMMA_64x64x64_S32S8S8_SS_TNILNS13_9SparseSelE0EEEEEENSK_ISD_NS5_IJSC_NSA_ILi0EEES19_EEEEENS5_IJNS4_10UnderscoreES1C_S1C_EEEEENS4_13SM90_TMA_LOADENS4_14ComposedLayoutINS4_7SwizzleILi2ELi4ELi3EEENS4_25smem_sparse_ptr_flag_bitsILi2ELi8EEENSK_INS5_IJNS5_IJSC_NSA_ILi8EEEEEENS5_IJSB_SH_EEEEEENS5_IJNS5_IJS19_SI_EEESN_EEEEEEEvNS4_8identityENS4_23SM90_TMA_LOAD_MULTICASTENS1G_INS1H_ILi3ELi4ELi3EEENS4_18smem_ptr_flag_bitsILi8EEENSK_INS5_IJS1L_SI_EEENS5_IJSI_SC_EEEEEEEvS1T_EENS_8epilogue10collective6detail29Sm90TmaWarpSpecializedAdapterINS24_15DefaultEpilogueIiNS5_IJSC_llEEES28_NS23_6thread17LinearCombinationIiLi1EiiLNS29_9ScaleType4KindE0ELNS_15FloatRoundStyleE2EiEENS1_15EpilogueDefaultEEEEEvvEEEEvNT_6ParamsE --------------------------
	.section	.nv.shared._ZN7cutlass13device_kernelINS_4gemm6kernel13GemmUniversalIN4cute5tupleIJiiiiEEENS1_10collective13CollectiveMmaINS1_40MainloopSm90TmaGmmaWarpSpecializedSparseILi8ENS5_IJNS4_1CILi2EEENSA_ILi1EEESC_EEENS1_35KernelTmaWarpSpecializedCooperativeEEENS5_IJNSA_ILi256EEENSA_ILi64EEENSA_ILi128EEEEEEaNS5_IJNS4_6LayoutINS5_IJiNS5_IJSB_iEEEiEEENS5_IJlNS5_IJSC_SB_EEElEEEEENSK_INS5_IJNS5_IJSH_iEEENS5_IJSI_iEEEiEEENS5_IJNS5_IJSI_NSA_ILi8192EEEEEENS5_IJSC_lEEElEEEEEEEEaNS5_IJlSC_lEEENS4_8TiledMMAINS4_8MMA_AtomIJNS4_4SM904GMMA6SPARSE27GMMA_64x64x64_S32S8S8_SS_TNILNS13_9SparseSelE0EEEEEENSK_ISD_NS5_IJSC_NSA_ILi0EEES19_EEEEENS5_IJNS4_10UnderscoreES1C_S1C_EEEEENS4_13SM90_TMA_LOADENS4_14ComposedLayoutINS4_7SwizzleILi2ELi4ELi3EEENS4_25smem_sparse_ptr_flag_bitsILi2ELi8EEENSK_INS5_IJNS5_IJSC_NSA_ILi8EEEEEENS5_IJSB_SH_EEEEEENS5_IJNS5_IJS19_SI_EEESN_EEEEEEEvNS4_8identityENS4_23SM90_TMA_LOAD_MULTICASTENS1G_INS1H_ILi3ELi4ELi3EEENS4_18smem_ptr_flag_bitsILi8EEENSK_INS5_IJS1L_SI_EEENS5_IJSI_SC_EEEEEEEvS1T_EENS_8epilogue10collective6detail29Sm90TmaWarpSpecializedAdapterINS24_15DefaultEpilogueIiNS5_IJSC_llEEES28_NS23_6thread17LinearCombinationIiLi1EiiLNS29_9ScaleType4KindE0ELNS_15FloatRoundStyleE2EiEENS1_15EpilogueDefaultEEEEEvvEEEEvNT_6ParamsE,"aw",@nobits
	.sectionflags	@""
	.align	16
	.zero		1024


//--------------------- .nv.shared.reserved.0     --------------------------
	.section	.nv.shared.reserved.0,"aw",@nobits
	.weak		__nv_reservedSMEM_offset_0_alias
	.size		__nv_reservedSMEM_offset_0_alias, 0, 0
	.other		__nv_reservedSMEM_offset_0_alias,@"STO_CUDA_RESERVED_SHARED STV_DEFAULT"
__nv_reservedSMEM_offset_0_alias:
	.zero		0


//--------------------- .nv.global                --------------------------
	.section	.nv.global,"aw",@nobits
.nv.global:
	.type		_ZN39_INTERNAL_b3b465c7_4_k_cu_c7989330_27594cute1_E,@object
	.size		_ZN39_INTERNAL_b3b465c7_4_k_cu_c7989330_27594cute1_E,(_ZN39_INTERNAL_b3b465c7_4_k_cu_c7989330_27594cuda3std3__45__cpo6cbeginE - _ZN39_INTERNAL_b3b465c7_4_k_cu_c7989330_27594cute1_E)
_ZN39_INTERNAL_b3b465c7_4_k_cu_c7989330_27594cute1_E:
	.zero		1
	.type		_ZN39_INTERNAL_b3b465c7_4_k_cu_c7989330_27594cuda3std3__45__cpo6cbeginE,@object
	.size		_ZN39_INTERNAL_b3b465c7_4_k_cu_c7989330_27594cuda3std3__45__cpo6cbeginE,(_ZN39_INTERNAL_b3b465c7_4_k_cu_c7989330_27594cuda3std3__48in_placeE - _ZN39_INTERNAL_b3b465c7_4_k_cu_c7989330_27594cuda3std3__45__cpo6cbeginE)
_ZN39_INTERNAL_b3b465c7_4_k_cu_c7989330_27594cuda3std3__45__cpo6cbeginE:
	.zero		1
	.type		_ZN39_INTERNAL_b3b465c7_4_k_cu_c7989330_27594cuda3std3__48in_placeE,@object
	.size		_ZN39_INTERNAL_b3b465c7_4_k_cu_c7989330_27594cuda3std3__48in_placeE,(_ZN39_INTERNAL_b3b465c7_4_k_cu_c7989330_27594cuda3std6ranges3__45__cpo9iter_moveE - _ZN39_INTERNAL_b3b465c7_4_k_cu_c7989330_27594cuda3std3__48in_placeE)
_ZN39_INTERNAL_b3b465c7_4_k_cu_c7989330_27594cuda3std3__48in_placeE:
	.zero		1
	.type		_ZN39_INTERNAL_b3b465c7_4_k_cu_c7989330_27594cuda3std6ranges3__45__cpo9iter_moveE,@object
	.size		_ZN39_INTERNAL_b3b465c7_4_k_cu_c7989330_27594cuda3std6ranges3__45__cpo9iter_moveE,(_ZN39_INTERNAL_b3b465c7_4_k_cu_c7989330_27594cuda3std3__45__cpo5beginE - _ZN39_INTERNAL_b3b465c7_4_k_cu_c7989330_27594cuda3std6ranges3__45__cpo9iter_moveE)
_ZN39_INTERNAL_b3b465c7_4_k_cu_c7989330_27594cuda3std6ranges3__45__cpo9iter_moveE:
	.zero		1
	.type		_ZN39_INTERNAL_b3b465c7_4_k_cu_c7989330_27594cuda3std3__45__cpo5beginE,@object
	.size		_ZN39_INTERNAL_b3b465c7_4_k_cu_c7989330_27594cuda3std3__45__cpo5beginE,(_ZN39_INTERNAL_b3b465c7_4_k_cu_c7989330_27594cuda3std3__441_GLOBAL__N__b3b465c7_4_k_cu_c7989330_27596ignoreE - _ZN39_INTERNAL_b3b465c7_4_k_cu_c7989330_27594cuda3std3__45__cpo5beginE)
_ZN39_INTERNAL_b3b465c7_4_k_cu_c7989330_27594cuda3std3__45__cpo5beginE:
	.zero		1
	.type		_ZN39_INTERNAL_b3b465c7_4_k_cu_c7989330_27594cuda3std3__441_GLOBAL__N__b3b465c7_4_k_cu_c7989330_27596ignoreE,@object
	.size		_ZN39_INTERNAL_b3b465c7_4_k_cu_c7989330_27594cuda3std3__441_GLOBAL__N__b3b465c7_4_k_cu_c7989330_27596ignoreE,(_ZN39_INTERNAL_b3b465c7_4_k_cu_c7989330_27594cute7productE - _ZN39_INTERNAL_b3b465c7_4_k_cu_c7989330_27594cuda3std3__441_GLOBAL__N__b3b465c7_4_k_cu_c7989330_27596ignoreE)
_ZN39_INTERNAL_b3b465c7_4_k_cu_c7989330_27594cuda3std3__441_GLOBAL__N__b3b465c7_4_k_cu_c7989330_27596ignoreE:
	.zero		1
	.type		_ZN39_INTERNAL_b3b465c7_4_k_cu_c7989330_27594cute7productE,@object
	.size		_ZN39_INTERNAL_b3b465c7_4_k_cu_c7989330_27594cute7productE,(_ZN39_INTERNAL_b3b465c7_4_k_cu_c7989330_27594cuda3std3__45__cpo3endE - _ZN39_INTERNAL_b3b465c7_4_k_cu_c7989330_27594cute7productE)
_ZN39_INTERNAL_b3b465c7_4_k_cu_c7989330_27594cute7productE:
	.zero		1
	.type		_ZN39_INTERNAL_b3b465c7_4_k_cu_c7989330_27594cuda3std3__45__cpo3endE,@object
	.size		_ZN39_INTERNAL_b3b465c7_4_k_cu_c7989330_27594cuda3std3__45__cpo3endE,(_ZN39_INTERNAL_b3b465c7_4_k_cu_c7989330_27594cuda3std3__419piecewise_constructE - _ZN39_INTERNAL_b3b465c7_4_k_cu_c7989330_27594cuda3std3__45__cpo3endE)
_ZN39_INTERNAL_b3b465c7_4_k_cu_c7989330_27594cuda3std3__45__cpo3endE:
	.zero		1
	.type		_ZN39_INTERNAL_b3b465c7_4_k_cu_c7989330_27594cuda3std3__419piecewise_constructE,@object
	.size		_ZN39_INTERNAL_b3b465c7_4_k_cu_c7989330_27594cuda3std3__419piecewise_constructE,(_ZN39_INTERNAL_b3b465c7_4_k_cu_c7989330_27594cuda3std3__45__cpo4cendE - _ZN39_INTERNAL_b3b465c7_4_k_cu_c7989330_27594cuda3std3__419piecewise_constructE)
_ZN39_INTERNAL_b3b465c7_4_k_cu_c7989330_27594cuda3std3__419piecewise_constructE:
	.zero		1
	.type		_ZN39_INTERNAL_b3b465c7_4_k_cu_c7989330_27594cuda3std3__45__cpo4cendE,@object
	.size		_ZN39_INTERNAL_b3b465c7_4_k_cu_c7989330_27594cuda3std3__45__cpo4cendE,(_ZN39_INTERNAL_b3b465c7_4_k_cu_c7989330_27594cuda3std6ranges3__45__cpo4swapE - _ZN39_INTERNAL_b3b465c7_4_k_cu_c7989330_27594cuda3std3__45__cpo4cendE)
_ZN39_INTERNAL_b3b465c7_4_k_cu_c7989330_27594cuda3std3__45__cpo4cendE:
	.zero		1
	.type		_ZN39_INTERNAL_b3b465c7_4_k_cu_c7989330_27594cuda3std6ranges3__45__cpo4swapE,@object
	.size		_ZN39_INTERNAL_b3b465c7_4_k_cu_c7989330_27594cuda3std6ranges3__45__cpo4swapE,(.L_7 - _ZN39_INTERNAL_b3b465c7_4_k_cu_c7989330_27594cuda3std6ranges3__45__cpo4swapE)
_ZN39_INTERNAL_b3b465c7_4_k_cu_c7989330_27594cuda3std6ranges3__45__cpo4swapE:
	.zero		1
.L_7:


//--------------------- .nv.constant0._ZN7cutlass13device_kernelINS_4gemm6kernel13GemmUniversalIN4cute5tupleIJiiiiEEENS1_10collective13CollectiveMmaINS1_40MainloopSm90TmaGmmaWarpSpecializedSparseILi8ENS5_IJNS4_1CILi2EEENSA_ILi1EEESC_EEENS1_35KernelTmaWarpSpecializedCooperativeEEENS5_IJNSA_ILi256EEENSA_ILi64EEENSA_ILi128EEEEEEaNS5_IJNS4_6LayoutINS5_IJiNS5_IJSB_iEEEiEEENS5_IJlNS5_IJSC_SB_EEElEEEEENSK_INS5_IJNS5_IJSH_iEEENS5_IJSI_iEEEiEEENS5_IJNS5_IJSI_NSA_ILi8192EEEEEENS5_IJSC_lEEElEEEEEEEEaNS5_IJlSC_lEEENS4_8TiledMMAINS4_8MMA_AtomIJNS4_4SM904GMMA6SPARSE27GMMA_64x64x64_S32S8S8_SS_TNILNS13_9SparseSelE0EEEEEENSK_ISD_NS5_IJSC_NSA_ILi0EEES19_EEEEENS5_IJNS4_10UnderscoreES1C_S1C_EEEEENS4_13SM90_TMA_LOADENS4_14ComposedLayoutINS4_7SwizzleILi2ELi4ELi3EEENS4_25smem_sparse_ptr_flag_bitsILi2ELi8EEENSK_INS5_IJNS5_IJSC_NSA_ILi8EEEEEENS5_IJSB_SH_EEEEEENS5_IJNS5_IJS19_SI_EEESN_EEEEEEEvNS4_8identityENS4_23SM90_TMA_LOAD_MULTICASTENS1G_INS1H_ILi3ELi4ELi3EEENS4_18smem_ptr_flag_bitsILi8EEENSK_INS5_IJS1L_SI_EEENS5_IJSI_SC_EEEEEEEvS1T_EENS_8epilogue10collective6detail29Sm90TmaWarpSpecializedAdapterINS24_15DefaultEpilogueIiNS5_IJSC_llEEES28_NS23_6thread17LinearCombinationIiLi1EiiLNS29_9ScaleType4KindE0ELNS_15FloatRoundStyleE2EiEENS1_15EpilogueDefaultEEEEEvvEEEEvNT_6ParamsE --------------------------
	.section	.nv.constant0._ZN7cutlass13device_kernelINS_4gemm6kernel13GemmUniversalIN4cute5tupleIJiiiiEEENS1_10collective13CollectiveMmaINS1_40MainloopSm90TmaGmmaWarpSpecializedSparseILi8ENS5_IJNS4_1CILi2EEENSA_ILi1EEESC_EEENS1_35KernelTmaWarpSpecializedCooperativeEEENS5_IJNSA_ILi256EEENSA_ILi64EEENSA_ILi128EEEEEEaNS5_IJNS4_6LayoutINS5_IJiNS5_IJSB_iEEEiEEENS5_IJlNS5_IJSC_SB_EEElEEEEENSK_INS5_IJNS5_IJSH_iEEENS5_IJSI_iEEEiEEENS5_IJNS5_IJSI_NSA_ILi8192EEEEEENS5_IJSC_lEEElEEEEEEEEaNS5_IJlSC_lEEENS4_8TiledMMAINS4_8MMA_AtomIJNS4_4SM904GMMA6SPARSE27GMMA_64x64x64_S32S8S8_SS_TNILNS13_9SparseSelE0EEEEEENSK_ISD_NS5_IJSC_NSA_ILi0EEES19_EEEEENS5_IJNS4_10UnderscoreES1C_S1C_EEEEENS4_13SM90_TMA_LOADENS4_14ComposedLayoutINS4_7SwizzleILi2ELi4ELi3EEENS4_25smem_sparse_ptr_flag_bitsILi2ELi8EEENSK_INS5_IJNS5_IJSC_NSA_ILi8EEEEEENS5_IJSB_SH_EEEEEENS5_IJNS5_IJS19_SI_EEESN_EEEEEEEvNS4_8identityENS4_23SM90_TMA_LOAD_MULTICASTENS1G_INS1H_ILi3ELi4ELi3EEENS4_18smem_ptr_flag_bitsILi8EEENSK_INS5_IJS1L_SI_EEENS5_IJSI_SC_EEEEEEEvS1T_EENS_8epilogue10collective6detail29Sm90TmaWarpSpecializedAdapterINS24_15DefaultEpilogueIiNS5_IJSC_llEEES28_NS23_6thread17LinearCombinationIiLi1EiiLNS29_9ScaleType4KindE0ELNS_15FloatRoundStyleE2EiEENS1_15EpilogueDefaultEEEEEvvEEEEvNT_6ParamsE,"a",@progbits
	.sectionflags	@""
	.align	4
.nv.constant0._ZN7cutlass13device_kernelINS_4gemm6kernel13GemmUniversalIN4cute5tupleIJiiiiEEENS1_10collective13CollectiveMmaINS1_40MainloopSm90TmaGmmaWarpSpecializedSparseILi8ENS5_IJNS4_1CILi2EEENSA_ILi1EEESC_EEENS1_35KernelTmaWarpSpecializedCooperativeEEENS5_IJNSA_ILi256EEENSA_ILi64EEENSA_ILi128EEEEEEaNS5_IJNS4_6LayoutINS5_IJiNS5_IJSB_iEEEiEEENS5_IJlNS5_IJSC_SB_EEElEEEEENSK_INS5_IJNS5_IJSH_iEEENS5_IJSI_iEEEiEEENS5_IJNS5_IJSI_NSA_ILi8192EEEEEENS5_IJSC_lEEElEEEEEEEEaNS5_IJlSC_lEEENS4_8TiledMMAINS4_8MMA_AtomIJNS4_4SM904GMMA6SPARSE27GMMA_64x64x64_S32S8S8_SS_TNILNS13_9SparseSelE0EEEEEENSK_ISD_NS5_IJSC_NSA_ILi0EEES19_EEEEENS5_IJNS4_10UnderscoreES1C_S1C_EEEEENS4_13SM90_TMA_LOADENS4_14ComposedLayoutINS4_7SwizzleILi2ELi4ELi3EEENS4_25smem_sparse_ptr_flag_bitsILi2ELi8EEENSK_INS5_IJNS5_IJSC_NSA_ILi8EEEEEENS5_IJSB_SH_EEEEEENS5_IJNS5_IJS19_SI_EEESN_EEEEEEEvNS4_8identityENS4_23SM90_TMA_LOAD_MULTICASTENS1G_INS1H_ILi3ELi4ELi3EEENS4_18smem_ptr_flag_bitsILi8EEENSK_INS5_IJS1L_SI_EEENS5_IJSI_SC_EEEEEEEvS1T_EENS_8epilogue10collective6detail29Sm90TmaWarpSpecializedAdapterINS24_15DefaultEpilogueIiNS5_IJSC_llEEES28_NS23_6thread17LinearCombinationIiLi1EiiLNS29_9ScaleType4KindE0ELNS_15FloatRoundStyleE2EiEENS1_15EpilogueDefaultEEEEEvvEEEEvNT_6ParamsE:
	.zero		1920


//--------------------- SYMBOLS --------------------------

	.type		.nv.reservedSmem.offset0,@object
	.size		.nv.reservedSmem.offset0,0x4
